	.target	sm_90a

	.elftype	@"ET_EXEC"


//--------------------- .note.nv.tkinfo           --------------------------
	.section	.note.nv.tkinfo,"",@"SHT_NOTE"
	.sectionflags	@"SHF_NOTE_NV_TKINFO"
	.tkinfo
        /*0018*/ 	.word	0x00000002
        /*0030*/ 	.string	""
        /*0030*/ 	.string	"ptxas"
        /*0030*/ 	.string	"Cuda compilation tools, release 13.0, V13.0.88"
        /*0030*/ 	.string	"Build cuda_13.0.r13.0/compiler.36424714_0"
        /*0030*/ 	.string	"-arch sm_90a -m 64 "



//--------------------- .note.nv.cuinfo           --------------------------
	.section	.note.nv.cuinfo,"",@"SHT_NOTE"
	.sectionflags	@"SHF_NOTE_NV_CUINFO"
        /*0018*/ 	.short	0x0002
        /*001a*/ 	.short	0x005a
        /*001c*/ 	.short	0x0082
	.zero		2


//--------------------- .nv.info                  --------------------------
	.section	.nv.info,"",@"SHT_CUDA_INFO"
	.align	4


	//----- nvinfo : EIATTR_REGCOUNT
	.align		4
        /*0000*/ 	.byte	0x04, 0x2f
        /*0002*/ 	.short	(.L_15 - .L_14)
	.align		4
.L_14:
        /*0004*/ 	.word	index@(_ZN7cutlass13device_kernelINS_4gemm6kernel13GemmUniversalIN4cute5tupleIJiiiiEEENS1_10collective13CollectiveMmaINS1_34MainloopSm90TmaGmmaWarpSpecializedILi2ENS5_IJNS4_1CILi1EEESB_SB_EEENS1_32KernelTmaWarpSpecializedPingpongEEENS5_IJNSA_ILi64EEESF_NSA_ILi32EEEEEENS_6half_tENS5_IJlSB_lEEESI_SJ_NS4_8TiledMMAINS4_8MMA_AtomIJNS4_4SM904GMMA25MMA_64x64x16_F32F16F16_SSILNSN_5MajorE0ELSP_0ELNSN_7ScaleInE1ELSQ_1EEEEEENS4_6LayoutISC_NS5_IJNSA_ILi0EEESU_SU_EEEEENS5_IJNS4_10UnderscoreESX_SX_EEEEENS4_13SM90_TMA_LOADENS4_14ComposedLayoutINS4_7SwizzleILi2ELi4ELi3EEENS4_18smem_ptr_flag_bitsILi16EEENST_INS5_IJNSA_ILi8EEESG_EEENS5_IJSG_SB_EEEEEEEvNS4_8identityES10_S1A_vS1B_EENS_8epilogue10collective6detail29Sm90TmaWarpSpecializedAdapterINS1E_15DefaultEpilogueISI_SJ_SJ_NS1D_6thread17LinearCombinationISI_Li1EffLNS1I_9ScaleType4KindE0ELNS_15FloatRoundStyleE2ESI_EENS1_15EpilogueDefaultEEEEEvvEEEEvNT_6ParamsE)
        /*0008*/ 	.word	0x000000a8


	//----- nvinfo : EIATTR_FRAME_SIZE
	.align		4
.L_15:
        /*000c*/ 	.byte	0x04, 0x11
        /*000e*/ 	.short	(.L_17 - .L_16)
	.align		4
.L_16:
        /*0010*/ 	.word	index@(_ZN7cutlass13device_kernelINS_4gemm6kernel13GemmUniversalIN4cute5tupleIJiiiiEEENS1_10collective13CollectiveMmaINS1_34MainloopSm90TmaGmmaWarpSpecializedILi2ENS5_IJNS4_1CILi1EEESB_SB_EEENS1_32KernelTmaWarpSpecializedPingpongEEENS5_IJNSA_ILi64EEESF_NSA_ILi32EEEEEENS_6half_tENS5_IJlSB_lEEESI_SJ_NS4_8TiledMMAINS4_8MMA_AtomIJNS4_4SM904GMMA25MMA_64x64x16_F32F16F16_SSILNSN_5MajorE0ELSP_0ELNSN_7ScaleInE1ELSQ_1EEEEEENS4_6LayoutISC_NS5_IJNSA_ILi0EEESU_SU_EEEEENS5_IJNS4_10UnderscoreESX_SX_EEEEENS4_13SM90_TMA_LOADENS4_14ComposedLayoutINS4_7SwizzleILi2ELi4ELi3EEENS4_18smem_ptr_flag_bitsILi16EEENST_INS5_IJNSA_ILi8EEESG_EEENS5_IJSG_SB_EEEEEEEvNS4_8identityES10_S1A_vS1B_EENS_8epilogue10collective6detail29Sm90TmaWarpSpecializedAdapterINS1E_15DefaultEpilogueISI_SJ_SJ_NS1D_6thread17LinearCombinationISI_Li1EffLNS1I_9ScaleType4KindE0ELNS_15FloatRoundStyleE2ESI_EENS1_15EpilogueDefaultEEEEEvvEEEEvNT_6ParamsE)
        /*0014*/ 	.word	0x00000000


	//----- nvinfo : EIATTR_MIN_STACK_SIZE
	.align		4
.L_17:
        /*0018*/ 	.byte	0x04, 0x12
        /*001a*/ 	.short	(.L_19 - .L_18)
	.align		4
.L_18:
        /*001c*/ 	.word	index@(_ZN7cutlass13device_kernelINS_4gemm6kernel13GemmUniversalIN4cute5tupleIJiiiiEEENS1_10collective13CollectiveMmaINS1_34MainloopSm90TmaGmmaWarpSpecializedILi2ENS5_IJNS4_1CILi1EEESB_SB_EEENS1_32KernelTmaWarpSpecializedPingpongEEENS5_IJNSA_ILi64EEESF_NSA_ILi32EEEEEENS_6half_tENS5_IJlSB_lEEESI_SJ_NS4_8TiledMMAINS4_8MMA_AtomIJNS4_4SM904GMMA25MMA_64x64x16_F32F16F16_SSILNSN_5MajorE0ELSP_0ELNSN_7ScaleInE1ELSQ_1EEEEEENS4_6LayoutISC_NS5_IJNSA_ILi0EEESU_SU_EEEEENS5_IJNS4_10UnderscoreESX_SX_EEEEENS4_13SM90_TMA_LOADENS4_14ComposedLayoutINS4_7SwizzleILi2ELi4ELi3EEENS4_18smem_ptr_flag_bitsILi16EEENST_INS5_IJNSA_ILi8EEESG_EEENS5_IJSG_SB_EEEEEEEvNS4_8identityES10_S1A_vS1B_EENS_8epilogue10collective6detail29Sm90TmaWarpSpecializedAdapterINS1E_15DefaultEpilogueISI_SJ_SJ_NS1D_6thread17LinearCombinationISI_Li1EffLNS1I_9ScaleType4KindE0ELNS_15FloatRoundStyleE2ESI_EENS1_15EpilogueDefaultEEEEEvvEEEEvNT_6ParamsE)
        /*0020*/ 	.word	0x00000000
.L_19:


//--------------------- .nv.compat                --------------------------
	.section	.nv.compat,"",@"SHT_CUDA_COMPAT_INFO"
	.align	4
        /*0000*/ 	.byte	0x02, 0x09, 0x01, 0x00, 0x02, 0x02, 0x04, 0x00, 0x02, 0x05, 0x05, 0x00, 0x03, 0x07, 0x01, 0x01
        /*0010*/ 	.byte	0x02, 0x03, 0x01, 0x00, 0x02, 0x06, 0x01, 0x00, 0x04, 0x0b, 0x08, 0x00, 0x00, 0x00, 0x00, 0x00
        /*0020*/ 	.byte	0x00, 0x00, 0x00, 0x00


//--------------------- .nv.info._ZN7cutlass13device_kernelINS_4gemm6kernel13GemmUniversalIN4cute5tupleIJiiiiEEENS1_10collective13CollectiveMmaINS1_34MainloopSm90TmaGmmaWarpSpecializedILi2ENS5_IJNS4_1CILi1EEESB_SB_EEENS1_32KernelTmaWarpSpecializedPingpongEEENS5_IJNSA_ILi64EEESF_NSA_ILi32EEEEEENS_6half_tENS5_IJlSB_lEEESI_SJ_NS4_8TiledMMAINS4_8MMA_AtomIJNS4_4SM904GMMA25MMA_64x64x16_F32F16F16_SSILNSN_5MajorE0ELSP_0ELNSN_7ScaleInE1ELSQ_1EEEEEENS4_6LayoutISC_NS5_IJNSA_ILi0EEESU_SU_EEEEENS5_IJNS4_10UnderscoreESX_SX_EEEEENS4_13SM90_TMA_LOADENS4_14ComposedLayoutINS4_7SwizzleILi2ELi4ELi3EEENS4_18smem_ptr_flag_bitsILi16EEENST_INS5_IJNSA_ILi8EEESG_EEENS5_IJSG_SB_EEEEEEEvNS4_8identityES10_S1A_vS1B_EENS_8epilogue10collective6detail29Sm90TmaWarpSpecializedAdapterINS1E_15DefaultEpilogueISI_SJ_SJ_NS1D_6thread17LinearCombinationISI_Li1EffLNS1I_9ScaleType4KindE0ELNS_15FloatRoundStyleE2ESI_EENS1_15EpilogueDefaultEEEEEvvEEEEvNT_6ParamsE --------------------------
	.section	.nv.info._ZN7cutlass13device_kernelINS_4gemm6kernel13GemmUniversalIN4cute5tupleIJiiiiEEENS1_10collective13CollectiveMmaINS1_34MainloopSm90TmaGmmaWarpSpecializedILi2ENS5_IJNS4_1CILi1EEESB_SB_EEENS1_32KernelTmaWarpSpecializedPingpongEEENS5_IJNSA_ILi64EEESF_NSA_ILi32EEEEEENS_6half_tENS5_IJlSB_lEEESI_SJ_NS4_8TiledMMAINS4_8MMA_AtomIJNS4_4SM904GMMA25MMA_64x64x16_F32F16F16_SSILNSN_5MajorE0ELSP_0ELNSN_7ScaleInE1ELSQ_1EEEEEENS4_6LayoutISC_NS5_IJNSA_ILi0EEESU_SU_EEEEENS5_IJNS4_10UnderscoreESX_SX_EEEEENS4_13SM90_TMA_LOADENS4_14ComposedLayoutINS4_7SwizzleILi2ELi4ELi3EEENS4_18smem_ptr_flag_bitsILi16EEENST_INS5_IJNSA_ILi8EEESG_EEENS5_IJSG_SB_EEEEEEEvNS4_8identityES10_S1A_vS1B_EENS_8epilogue10collective6detail29Sm90TmaWarpSpecializedAdapterINS1E_15DefaultEpilogueISI_SJ_SJ_NS1D_6thread17LinearCombinationISI_Li1EffLNS1I_9ScaleType4KindE0ELNS_15FloatRoundStyleE2ESI_EENS1_15EpilogueDefaultEEEEEvvEEEEvNT_6ParamsE,"",@"SHT_CUDA_INFO"
	.sectionflags	@""
	.align	4


	//----- nvinfo : EIATTR_CUDA_API_VERSION
	.align		4
        /*0000*/ 	.byte	0x04, 0x37
        /*0002*/ 	.short	(.L_21 - .L_20)
.L_20:
        /*0004*/ 	.word	0x00000082


	//----- nvinfo : EIATTR_KPARAM_INFO
	.align		4
.L_21:
        /*0008*/ 	.byte	0x04, 0x17
        /*000a*/ 	.short	(.L_23 - .L_22)
.L_22:
        /*000c*/ 	.word	0x00000000
        /*0010*/ 	.short	0x0000
        /*0012*/ 	.short	0x0070
        /*0014*/ 	.byte	0x00, 0xf0, 0x01, 0x10


	//----- nvinfo : EIATTR_SPARSE_MMA_MASK
	.align		4
.L_23:
        /*0018*/ 	.byte	0x03, 0x50
        /*001a*/ 	.short	0x0000


	//----- nvinfo : EIATTR_MAXREG_COUNT
	.align		4
        /*001c*/ 	.byte	0x03, 0x1b
        /*001e*/ 	.short	0x00a8


	//----- nvinfo : EIATTR_NUM_BARRIERS
	.align		4
        /*0020*/ 	.byte	0x02, 0x4c
        /*0022*/ 	.byte	0x01
	.zero		1


	//----- nvinfo : EIATTR_EXTERNS
	.align		4
        /*0024*/ 	.byte	0x04, 0x0f
        /*0026*/ 	.short	(.L_25 - .L_24)


	//   ....[0]....
	.align		4
.L_24:
        /*0028*/ 	.word	index@(__assertfail)


	//----- nvinfo : EIATTR_MERCURY_ISA_VERSION
	.align		4
.L_25:
        /*002c*/ 	.byte	0x03, 0x5f
        /*002e*/ 	.short	0x0101


	//----- nvinfo : EIATTR_INT_WARP_WIDE_INSTR_OFFSETS
	.align		4
        /*0030*/ 	.byte	0x04, 0x31
        /*0032*/ 	.short	(.L_27 - .L_26)


	//   ....[0]....
.L_26:
        /*0034*/ 	.word	0x00000430


	//   ....[1]....
        /*0038*/ 	.word	0x00000450


	//   ....[2]....
        /*003c*/ 	.word	0x000004d0


	//   ....[3]....
        /*0040*/ 	.word	0x000004e0


	//   ....[4]....
        /*0044*/ 	.word	0x000004f0


	//   ....[5]....
        /*0048*/ 	.word	0x00000510


	//   ....[6]....
        /*004c*/ 	.word	0x00000570


	//   ....[7]....
        /*0050*/ 	.word	0x00000590


	//----- nvinfo : EIATTR_COOP_GROUP_MASK_REGIDS
	.align		4
.L_27:
        /*0054*/ 	.byte	0x04, 0x29
        /*0056*/ 	.short	(.L_29 - .L_28)


	//   ....[0]....
.L_28:
        /*0058*/ 	.word	0xffffffff


	//   ....[1]....
        /*005c*/ 	.word	0xffffffff


	//   ....[2]....
        /*0060*/ 	.word	0xffffffff


	//   ....[3]....
        /*0064*/ 	.word	0xffffffff


	//   ....[4]....
        /*0068*/ 	.word	0xffffffff


	//   ....[5]....
        /*006c*/ 	.word	0xffffffff


	//----- nvinfo : EIATTR_COOP_GROUP_INSTR_OFFSETS
	.align		4
.L_29:
        /*0070*/ 	.byte	0x04, 0x28
        /*0072*/ 	.short	(.L_31 - .L_30)


	//   ....[0]....
.L_30:
        /*0074*/ 	.word	0x00000050


	//   ....[1]....
        /*0078*/ 	.word	0x00000080


	//   ....[2]....
        /*007c*/ 	.word	0x00000180


	//   ....[3]....
        /*0080*/ 	.word	0x00000350


	//   ....[4]....
        /*0084*/ 	.word	0x00000390


	//   ....[5]....
        /*0088*/ 	.word	0x000003d0


	//----- nvinfo : EIATTR_REG_RECONFIG
	.align		4
.L_31:
        /*008c*/ 	.byte	0x01, 0x54
	.zero		2


	//----- nvinfo : EIATTR_SYSCALL_OFFSETS
	.align		4
        /*0090*/ 	.byte	0x04, 0x46
        /*0092*/ 	.short	(.L_33 - .L_32)


	//   ....[0]....
.L_32:
        /*0094*/ 	.word	0x000016d0


	//----- nvinfo : EIATTR_MBARRIER_INSTR_OFFSETS
	.align		4
.L_33:
        /*0098*/ 	.byte	0x04, 0x39
        /*009a*/ 	.short	(.L_35 - .L_34)


	//   ....[0]....
.L_34:
        /*009c*/ 	.word	0x00000300
        /*00a0*/ 	.word	0x000000ff
        /*00a4*/ 	.word	0x00000000
        /*00a8*/ 	.short	0x0100
        /*00aa*/ 	.byte	0x09
	.zero		1


	//   ....[1]....
        /*00ac*/ 	.word	0x00000310
        /*00b0*/ 	.word	0x000000ff
        /*00b4*/ 	.word	0x00000010
        /*00b8*/ 	.short	0x0100
        /*00ba*/ 	.byte	0x09
	.zero		1


	//   ....[2]....
        /*00bc*/ 	.word	0x00000320
        /*00c0*/ 	.word	0x000000ff
        /*00c4*/ 	.word	0x00000008
        /*00c8*/ 	.short	0x0100
        /*00ca*/ 	.byte	0x09
	.zero		1


	//   ....[3]....
        /*00cc*/ 	.word	0x00000330
        /*00d0*/ 	.word	0x000000ff
        /*00d4*/ 	.word	0x00000018
        /*00d8*/ 	.short	0x0100
        /*00da*/ 	.byte	0x09
	.zero		1


	//   ....[4]....
        /*00dc*/ 	.word	0x000005b0
        /*00e0*/ 	.word	0x000000ff
        /*00e4*/ 	.word	0x00000050
        /*00e8*/ 	.short	0x0100
        /*00ea*/ 	.byte	0x09
	.zero		1


	//   ....[5]....
        /*00ec*/ 	.word	0x000005c0
        /*00f0*/ 	.word	0x000000ff
        /*00f4*/ 	.word	0x00000058
        /*00f8*/ 	.short	0x0100
        /*00fa*/ 	.byte	0x09
	.zero		1


	//   ....[6]....
        /*00fc*/ 	.word	0x00000600
        /*0100*/ 	.word	0x000000ff
        /*0104*/ 	.word	0x00000030
        /*0108*/ 	.short	0x0100
        /*010a*/ 	.byte	0x0a
	.zero		1


	//   ....[7]....
        /*010c*/ 	.word	0x00000620
        /*0110*/ 	.word	0x000000ff
        /*0114*/ 	.word	0x00000038
        /*0118*/ 	.short	0x0100
        /*011a*/ 	.byte	0x0a
	.zero		1


	//   ....[8]....
        /*011c*/ 	.word	0x00000630
        /*0120*/ 	.word	0x000000ff
        /*0124*/ 	.word	0x00000040
        /*0128*/ 	.short	0x0100
        /*012a*/ 	.byte	0x0a
	.zero		1


	//   ....[9]....
        /*012c*/ 	.word	0x00000640
        /*0130*/ 	.word	0x000000ff
        /*0134*/ 	.word	0x00000048
        /*0138*/ 	.short	0x0100
        /*013a*/ 	.byte	0x0a
	.zero		1


	//   ....[10]....
        /*013c*/ 	.word	0x000015b0
        /*0140*/ 	.word	0x0000003b
        /*0144*/ 	.word	0x00000000
        /*0148*/ 	.short	0x010a
        /*014a*/ 	.byte	0x2b
	.zero		1


	//   ....[11]....
        /*014c*/ 	.word	0x00001760
        /*0150*/ 	.word	0x00000003
        /*0154*/ 	.word	0x00000000
        /*0158*/ 	.short	0x010a
        /*015a*/ 	.byte	0x3f
	.zero		1


	//   ....[12]....
        /*015c*/ 	.word	0x000017a0
        /*0160*/ 	.word	0x00000003
        /*0164*/ 	.word	0x00000000
        /*0168*/ 	.short	0x010a
        /*016a*/ 	.byte	0x3f
	.zero		1


	//   ....[13]....
        /*016c*/ 	.word	0x000019a0
        /*0170*/ 	.word	0x000000ff
        /*0174*/ 	.word	0x00000000
        /*0178*/ 	.short	0x010a
        /*017a*/ 	.byte	0x04
	.zero		1


	//   ....[14]....
        /*017c*/ 	.word	0x000019e0
        /*0180*/ 	.word	0x000000ff
        /*0184*/ 	.word	0x00000000
        /*0188*/ 	.short	0x010a
        /*018a*/ 	.byte	0x04
	.zero		1


	//   ....[15]....
        /*018c*/ 	.word	0x00001b50
        /*0190*/ 	.word	0x000000ff
        /*0194*/ 	.word	0x00000000
        /*0198*/ 	.short	0x0101
        /*019a*/ 	.byte	0x04
	.zero		1


	//   ....[16]....
        /*019c*/ 	.word	0x00001c40
        /*01a0*/ 	.word	0x0000003c
        /*01a4*/ 	.word	0x00000000
        /*01a8*/ 	.short	0x0101
        /*01aa*/ 	.byte	0x2c
	.zero		1


	//   ....[17]....
        /*01ac*/ 	.word	0x00001d10
        /*01b0*/ 	.word	0x000000ff
        /*01b4*/ 	.word	0x00000000
        /*01b8*/ 	.short	0x0101
        /*01ba*/ 	.byte	0x04
	.zero		1


	//   ....[18]....
        /*01bc*/ 	.word	0x00001dc0
        /*01c0*/ 	.word	0x0000003b
        /*01c4*/ 	.word	0x00000010
        /*01c8*/ 	.short	0x010a
        /*01ca*/ 	.byte	0x2b
	.zero		1


	//   ....[19]....
        /*01cc*/ 	.word	0x00004280
        /*01d0*/ 	.word	0x0000003e
        /*01d4*/ 	.word	0x00000000
        /*01d8*/ 	.short	0x0101
        /*01da*/ 	.byte	0x2c
	.zero		1


	//   ....[20]....
        /*01dc*/ 	.word	0x00004c60
        /*01e0*/ 	.word	0x00000007
        /*01e4*/ 	.word	0x00000010
        /*01e8*/ 	.short	0x010a
        /*01ea*/ 	.byte	0x3f
	.zero		1


	//   ....[21]....
        /*01ec*/ 	.word	0x00004fd0
        /*01f0*/ 	.word	0x00000003
        /*01f4*/ 	.word	0x00000058
        /*01f8*/ 	.short	0x0101
        /*01fa*/ 	.byte	0x3f
	.zero		1


	//   ....[22]....
        /*01fc*/ 	.word	0x00005740
        /*0200*/ 	.word	0x00000007
        /*0204*/ 	.word	0x00000000
        /*0208*/ 	.short	0x010a
        /*020a*/ 	.byte	0x3f
	.zero		1


	//   ....[23]....
        /*020c*/ 	.word	0x000057c0
        /*0210*/ 	.word	0x00000003
        /*0214*/ 	.word	0x00000000
        /*0218*/ 	.short	0x010a
        /*021a*/ 	.byte	0x3f
	.zero		1


	//   ....[24]....
        /*021c*/ 	.word	0x00005820
        /*0220*/ 	.word	0x0000003d
        /*0224*/ 	.word	0x00000000
        /*0228*/ 	.short	0x010a
        /*022a*/ 	.byte	0x3f
	.zero		1


	//   ....[25]....
        /*022c*/ 	.word	0x00005870
        /*0230*/ 	.word	0x00000003
        /*0234*/ 	.word	0x00000000
        /*0238*/ 	.short	0x010a
        /*023a*/ 	.byte	0x3f
	.zero		1


	//   ....[26]....
        /*023c*/ 	.word	0x000058d0
        /*0240*/ 	.word	0x00000004
        /*0244*/ 	.word	0x00000000
        /*0248*/ 	.short	0x010a
        /*024a*/ 	.byte	0x3f
	.zero		1


	//   ....[27]....
        /*024c*/ 	.word	0x00005920
        /*0250*/ 	.word	0x0000003d
        /*0254*/ 	.word	0x00000010
        /*0258*/ 	.short	0x010a
        /*025a*/ 	.byte	0x3f
	.zero		1


	//   ....[28]....
        /*025c*/ 	.word	0x000059f0
        /*0260*/ 	.word	0x00000007
        /*0264*/ 	.word	0x00000010
        /*0268*/ 	.short	0x010a
        /*026a*/ 	.byte	0x3f
	.zero		1


	//   ....[29]....
        /*026c*/ 	.word	0x00005ac0
        /*0270*/ 	.word	0x00000007
        /*0274*/ 	.word	0x00000000
        /*0278*/ 	.short	0x010a
        /*027a*/ 	.byte	0x3f
	.zero		1


	//----- nvinfo : EIATTR_NUM_MBARRIERS
	.align		4
.L_35:
        /*027c*/ 	.byte	0x03, 0x38
        /*027e*/ 	.short	0x000a


	//----- nvinfo : EIATTR_EXIT_INSTR_OFFSETS
	.align		4
        /*0280*/ 	.byte	0x04, 0x1c
        /*0282*/ 	.short	(.L_37 - .L_36)


	//   ....[0]....
.L_36:
        /*0284*/ 	.word	0x00001200


	//   ....[1]....
        /*0288*/ 	.word	0x00001260


	//   ....[2]....
        /*028c*/ 	.word	0x00004990


	//   ....[3]....
        /*0290*/ 	.word	0x000049c0


	//   ....[4]....
        /*0294*/ 	.word	0x00005810


	//----- nvinfo : EIATTR_MAX_THREADS
	.align		4
.L_37:
        /*0298*/ 	.byte	0x04, 0x05
        /*029a*/ 	.short	(.L_39 - .L_38)
.L_38:
        /*029c*/ 	.word	0x00000180
        /*02a0*/ 	.word	0x00000001
        /*02a4*/ 	.word	0x00000001


	//----- nvinfo : EIATTR_CRS_STACK_SIZE
	.align		4
.L_39:
        /*02a8*/ 	.byte	0x04, 0x1e
        /*02aa*/ 	.short	(.L_41 - .L_40)
.L_40:
        /*02ac*/ 	.word	0x00000000


	//----- nvinfo : EIATTR_CBANK_PARAM_SIZE
	.align		4
.L_41:
        /*02b0*/ 	.byte	0x03, 0x19
        /*02b2*/ 	.short	0x0470


	//----- nvinfo : EIATTR_PARAM_CBANK
	.align		4
        /*02b4*/ 	.byte	0x04, 0x0a
        /*02b6*/ 	.short	(.L_43 - .L_42)
	.align		4
.L_42:
        /*02b8*/ 	.word	index@(.nv.constant0._ZN7cutlass13device_kernelINS_4gemm6kernel13GemmUniversalIN4cute5tupleIJiiiiEEENS1_10collective13CollectiveMmaINS1_34MainloopSm90TmaGmmaWarpSpecializedILi2ENS5_IJNS4_1CILi1EEESB_SB_EEENS1_32KernelTmaWarpSpecializedPingpongEEENS5_IJNSA_ILi64EEESF_NSA_ILi32EEEEEENS_6half_tENS5_IJlSB_lEEESI_SJ_NS4_8TiledMMAINS4_8MMA_AtomIJNS4_4SM904GMMA25MMA_64x64x16_F32F16F16_SSILNSN_5MajorE0ELSP_0ELNSN_7ScaleInE1ELSQ_1EEEEEENS4_6LayoutISC_NS5_IJNSA_ILi0EEESU_SU_EEEEENS5_IJNS4_10UnderscoreESX_SX_EEEEENS4_13SM90_TMA_LOADENS4_14ComposedLayoutINS4_7SwizzleILi2ELi4ELi3EEENS4_18smem_ptr_flag_bitsILi16EEENST_INS5_IJNSA_ILi8EEESG_EEENS5_IJSG_SB_EEEEEEEvNS4_8identityES10_S1A_vS1B_EENS_8epilogue10collective6detail29Sm90TmaWarpSpecializedAdapterINS1E_15DefaultEpilogueISI_SJ_SJ_NS1D_6thread17LinearCombinationISI_Li1EffLNS1I_9ScaleType4KindE0ELNS_15FloatRoundStyleE2ESI_EENS1_15EpilogueDefaultEEEEEvvEEEEvNT_6ParamsE)
        /*02bc*/ 	.short	0x0210
        /*02be*/ 	.short	0x0470


	//----- nvinfo : EIATTR_SW_WAR
	.align		4
.L_43:
        /*02c0*/ 	.byte	0x04, 0x36
        /*02c2*/ 	.short	(.L_45 - .L_44)
.L_44:
        /*02c4*/ 	.word	0x00000008
.L_45:


//--------------------- .nv.callgraph             --------------------------
	.section	.nv.callgraph,"",@"SHT_CUDA_CALLGRAPH"
	.align	4
	.sectionentsize	8
	.align		4
        /*0000*/ 	.word	0x00000000
	.align		4
        /*0004*/ 	.word	0xffffffff
	.align		4
        /*0008*/ 	.word	index@(_ZN7cutlass13device_kernelINS_4gemm6kernel13GemmUniversalIN4cute5tupleIJiiiiEEENS1_10collective13CollectiveMmaINS1_34MainloopSm90TmaGmmaWarpSpecializedILi2ENS5_IJNS4_1CILi1EEESB_SB_EEENS1_32KernelTmaWarpSpecializedPingpongEEENS5_IJNSA_ILi64EEESF_NSA_ILi32EEEEEENS_6half_tENS5_IJlSB_lEEESI_SJ_NS4_8TiledMMAINS4_8MMA_AtomIJNS4_4SM904GMMA25MMA_64x64x16_F32F16F16_SSILNSN_5MajorE0ELSP_0ELNSN_7ScaleInE1ELSQ_1EEEEEENS4_6LayoutISC_NS5_IJNSA_ILi0EEESU_SU_EEEEENS5_IJNS4_10UnderscoreESX_SX_EEEEENS4_13SM90_TMA_LOADENS4_14ComposedLayoutINS4_7SwizzleILi2ELi4ELi3EEENS4_18smem_ptr_flag_bitsILi16EEENST_INS5_IJNSA_ILi8EEESG_EEENS5_IJSG_SB_EEEEEEEvNS4_8identityES10_S1A_vS1B_EENS_8epilogue10collective6detail29Sm90TmaWarpSpecializedAdapterINS1E_15DefaultEpilogueISI_SJ_SJ_NS1D_6thread17LinearCombinationISI_Li1EffLNS1I_9ScaleType4KindE0ELNS_15FloatRoundStyleE2ESI_EENS1_15EpilogueDefaultEEEEEvvEEEEvNT_6ParamsE)
	.align		4
        /*000c*/ 	.word	index@(__assertfail)
	.align		4
        /*0010*/ 	.word	0x00000000
	.align		4
        /*0014*/ 	.word	0xfffffffe
	.align		4
        /*0018*/ 	.word	0x00000000
	.align		4
        /*001c*/ 	.word	0xfffffffd
	.align		4
        /*0020*/ 	.word	0x00000000
	.align		4
        /*0024*/ 	.word	0xfffffffc


//--------------------- .nv.constant4             --------------------------
	.section	.nv.constant4,"a",@progbits
	.align	8
	.align		8
.nv.constant4:
        /*0000*/ 	.dword	__assertfail
	.align		8
        /*0008*/ 	.dword	__unnamed_1
	.align		8
        /*0010*/ 	.dword	_ZN40_INTERNAL_68a1cf38_4_k_cu_9b0b6cbb_199344cuda3std3__45__cpo5beginE
	.align		8
        /*0018*/ 	.dword	_ZN40_INTERNAL_68a1cf38_4_k_cu_9b0b6cbb_199344cuda3std3__45__cpo3endE
	.align		8
        /*0020*/ 	.dword	_ZN40_INTERNAL_68a1cf38_4_k_cu_9b0b6cbb_199344cuda3std3__45__cpo6cbeginE
	.align		8
        /*0028*/ 	.dword	_ZN40_INTERNAL_68a1cf38_4_k_cu_9b0b6cbb_199344cuda3std3__45__cpo4cendE
	.align		8
        /*0030*/ 	.dword	_ZN40_INTERNAL_68a1cf38_4_k_cu_9b0b6cbb_199344cuda3std3__442_GLOBAL__N__68a1cf38_4_k_cu_9b0b6cbb_199346ignoreE
	.align		8
        /*0038*/ 	.dword	_ZN40_INTERNAL_68a1cf38_4_k_cu_9b0b6cbb_199344cuda3std3__419piecewise_constructE
	.align		8
        /*0040*/ 	.dword	_ZN40_INTERNAL_68a1cf38_4_k_cu_9b0b6cbb_199344cuda3std3__48in_placeE
	.align		8
        /*0048*/ 	.dword	_ZN40_INTERNAL_68a1cf38_4_k_cu_9b0b6cbb_199344cuda3std6ranges3__45__cpo4swapE
	.align		8
        /*0050*/ 	.dword	_ZN40_INTERNAL_68a1cf38_4_k_cu_9b0b6cbb_199344cuda3std6ranges3__45__cpo9iter_moveE
	.align		8
        /*0058*/ 	.dword	_ZN40_INTERNAL_68a1cf38_4_k_cu_9b0b6cbb_199344cute7productE
	.align		8
        /*0060*/ 	.dword	_ZN40_INTERNAL_68a1cf38_4_k_cu_9b0b6cbb_199344cute1_E
	.align		8
        /*0068*/ 	.dword	$str$22
	.align		8
        /*0070*/ 	.dword	$str$23


//--------------------- .text._ZN7cutlass13device_kernelINS_4gemm6kernel13GemmUniversalIN4cute5tupleIJiiiiEEENS1_10collective13CollectiveMmaINS1_34MainloopSm90TmaGmmaWarpSpecializedILi2ENS5_IJNS4_1CILi1EEESB_SB_EEENS1_32KernelTmaWarpSpecializedPingpongEEENS5_IJNSA_ILi64EEESF_NSA_ILi32EEEEEENS_6half_tENS5_IJlSB_lEEESI_SJ_NS4_8TiledMMAINS4_8MMA_AtomIJNS4_4SM904GMMA25MMA_64x64x16_F32F16F16_SSILNSN_5MajorE0ELSP_0ELNSN_7ScaleInE1ELSQ_1EEEEEENS4_6LayoutISC_NS5_IJNSA_ILi0EEESU_SU_EEEEENS5_IJNS4_10UnderscoreESX_SX_EEEEENS4_13SM90_TMA_LOADENS4_14ComposedLayoutINS4_7SwizzleILi2ELi4ELi3EEENS4_18smem_ptr_flag_bitsILi16EEENST_INS5_IJNSA_ILi8EEESG_EEENS5_IJSG_SB_EEEEEEEvNS4_8identityES10_S1A_vS1B_EENS_8epilogue10collective6detail29Sm90TmaWarpSpecializedAdapterINS1E_15DefaultEpilogueISI_SJ_SJ_NS1D_6thread17LinearCombinationISI_Li1EffLNS1I_9ScaleType4KindE0ELNS_15FloatRoundStyleE2ESI_EENS1_15EpilogueDefaultEEEEEvvEEEEvNT_6ParamsE --------------------------
	.section	.text._ZN7cutlass13device_kernelINS_4gemm6kernel13GemmUniversalIN4cute5tupleIJiiiiEEENS1_10collective13CollectiveMmaINS1_34MainloopSm90TmaGmmaWarpSpecializedILi2ENS5_IJNS4_1CILi1EEESB_SB_EEENS1_32KernelTmaWarpSpecializedPingpongEEENS5_IJNSA_ILi64EEESF_NSA_ILi32EEEEEENS_6half_tENS5_IJlSB_lEEESI_SJ_NS4_8TiledMMAINS4_8MMA_AtomIJNS4_4SM904GMMA25MMA_64x64x16_F32F16F16_SSILNSN_5MajorE0ELSP_0ELNSN_7ScaleInE1ELSQ_1EEEEEENS4_6LayoutISC_NS5_IJNSA_ILi0EEESU_SU_EEEEENS5_IJNS4_10UnderscoreESX_SX_EEEEENS4_13SM90_TMA_LOADENS4_14ComposedLayoutINS4_7SwizzleILi2ELi4ELi3EEENS4_18smem_ptr_flag_bitsILi16EEENST_INS5_IJNSA_ILi8EEESG_EEENS5_IJSG_SB_EEEEEEEvNS4_8identityES10_S1A_vS1B_EENS_8epilogue10collective6detail29Sm90TmaWarpSpecializedAdapterINS1E_15DefaultEpilogueISI_SJ_SJ_NS1D_6thread17LinearCombinationISI_Li1EffLNS1I_9ScaleType4KindE0ELNS_15FloatRoundStyleE2ESI_EENS1_15EpilogueDefaultEEEEEvvEEEEvNT_6ParamsE,"ax",@progbits
	.align	128
.text._ZN7cutlass13device_kernelINS_4gemm6kernel13GemmUniversalIN4cute5tupleIJiiiiEEENS1_10collective13CollectiveMmaINS1_34MainloopSm90TmaGmmaWarpSpecializedILi2ENS5_IJNS4_1CILi1EEESB_SB_EEENS1_32KernelTmaWarpSpecializedPingpongEEENS5_IJNSA_ILi64EEESF_NSA_ILi32EEEEEENS_6half_tENS5_IJlSB_lEEESI_SJ_NS4_8TiledMMAINS4_8MMA_AtomIJNS4_4SM904GMMA25MMA_64x64x16_F32F16F16_SSILNSN_5MajorE0ELSP_0ELNSN_7ScaleInE1ELSQ_1EEEEEENS4_6LayoutISC_NS5_IJNSA_ILi0EEESU_SU_EEEEENS5_IJNS4_10UnderscoreESX_SX_EEEEENS4_13SM90_TMA_LOADENS4_14ComposedLayoutINS4_7SwizzleILi2ELi4ELi3EEENS4_18smem_ptr_flag_bitsILi16EEENST_INS5_IJNSA_ILi8EEESG_EEENS5_IJSG_SB_EEEEEEEvNS4_8identityES10_S1A_vS1B_EENS_8epilogue10collective6detail29Sm90TmaWarpSpecializedAdapterINS1E_15DefaultEpilogueISI_SJ_SJ_NS1D_6thread17LinearCombinationISI_Li1EffLNS1I_9ScaleType4KindE0ELNS_15FloatRoundStyleE2ESI_EENS1_15EpilogueDefaultEEEEEvvEEEEvNT_6ParamsE:
        .type           _ZN7cutlass13device_kernelINS_4gemm6kernel13GemmUniversalIN4cute5tupleIJiiiiEEENS1_10collective13CollectiveMmaINS1_34MainloopSm90TmaGmmaWarpSpecializedILi2ENS5_IJNS4_1CILi1EEESB_SB_EEENS1_32KernelTmaWarpSpecializedPingpongEEENS5_IJNSA_ILi64EEESF_NSA_ILi32EEEEEENS_6half_tENS5_IJlSB_lEEESI_SJ_NS4_8TiledMMAINS4_8MMA_AtomIJNS4_4SM904GMMA25MMA_64x64x16_F32F16F16_SSILNSN_5MajorE0ELSP_0ELNSN_7ScaleInE1ELSQ_1EEEEEENS4_6LayoutISC_NS5_IJNSA_ILi0EEESU_SU_EEEEENS5_IJNS4_10UnderscoreESX_SX_EEEEENS4_13SM90_TMA_LOADENS4_14ComposedLayoutINS4_7SwizzleILi2ELi4ELi3EEENS4_18smem_ptr_flag_bitsILi16EEENST_INS5_IJNSA_ILi8EEESG_EEENS5_IJSG_SB_EEEEEEEvNS4_8identityES10_S1A_vS1B_EENS_8epilogue10collective6detail29Sm90TmaWarpSpecializedAdapterINS1E_15DefaultEpilogueISI_SJ_SJ_NS1D_6thread17LinearCombinationISI_Li1EffLNS1I_9ScaleType4KindE0ELNS_15FloatRoundStyleE2ESI_EENS1_15EpilogueDefaultEEEEEvvEEEEvNT_6ParamsE,@function
        .size           _ZN7cutlass13device_kernelINS_4gemm6kernel13GemmUniversalIN4cute5tupleIJiiiiEEENS1_10collective13CollectiveMmaINS1_34MainloopSm90TmaGmmaWarpSpecializedILi2ENS5_IJNS4_1CILi1EEESB_SB_EEENS1_32KernelTmaWarpSpecializedPingpongEEENS5_IJNSA_ILi64EEESF_NSA_ILi32EEEEEENS_6half_tENS5_IJlSB_lEEESI_SJ_NS4_8TiledMMAINS4_8MMA_AtomIJNS4_4SM904GMMA25MMA_64x64x16_F32F16F16_SSILNSN_5MajorE0ELSP_0ELNSN_7ScaleInE1ELSQ_1EEEEEENS4_6LayoutISC_NS5_IJNSA_ILi0EEESU_SU_EEEEENS5_IJNS4_10UnderscoreESX_SX_EEEEENS4_13SM90_TMA_LOADENS4_14ComposedLayoutINS4_7SwizzleILi2ELi4ELi3EEENS4_18smem_ptr_flag_bitsILi16EEENST_INS5_IJNSA_ILi8EEESG_EEENS5_IJSG_SB_EEEEEEEvNS4_8identityES10_S1A_vS1B_EENS_8epilogue10collective6detail29Sm90TmaWarpSpecializedAdapterINS1E_15DefaultEpilogueISI_SJ_SJ_NS1D_6thread17LinearCombinationISI_Li1EffLNS1I_9ScaleType4KindE0ELNS_15FloatRoundStyleE2ESI_EENS1_15EpilogueDefaultEEEEEvvEEEEvNT_6ParamsE,(.L_x_128 - _ZN7cutlass13device_kernelINS_4gemm6kernel13GemmUniversalIN4cute5tupleIJiiiiEEENS1_10collective13CollectiveMmaINS1_34MainloopSm90TmaGmmaWarpSpecializedILi2ENS5_IJNS4_1CILi1EEESB_SB_EEENS1_32KernelTmaWarpSpecializedPingpongEEENS5_IJNSA_ILi64EEESF_NSA_ILi32EEEEEENS_6half_tENS5_IJlSB_lEEESI_SJ_NS4_8TiledMMAINS4_8MMA_AtomIJNS4_4SM904GMMA25MMA_64x64x16_F32F16F16_SSILNSN_5MajorE0ELSP_0ELNSN_7ScaleInE1ELSQ_1EEEEEENS4_6LayoutISC_NS5_IJNSA_ILi0EEESU_SU_EEEEENS5_IJNS4_10UnderscoreESX_SX_EEEEENS4_13SM90_TMA_LOADENS4_14ComposedLayoutINS4_7SwizzleILi2ELi4ELi3EEENS4_18smem_ptr_flag_bitsILi16EEENST_INS5_IJNSA_ILi8EEESG_EEENS5_IJSG_SB_EEEEEEEvNS4_8identityES10_S1A_vS1B_EENS_8epilogue10collective6detail29Sm90TmaWarpSpecializedAdapterINS1E_15DefaultEpilogueISI_SJ_SJ_NS1D_6thread17LinearCombinationISI_Li1EffLNS1I_9ScaleType4KindE0ELNS_15FloatRoundStyleE2ESI_EENS1_15EpilogueDefaultEEEEEvvEEEEvNT_6ParamsE)
        .other          _ZN7cutlass13device_kernelINS_4gemm6kernel13GemmUniversalIN4cute5tupleIJiiiiEEENS1_10collective13CollectiveMmaINS1_34MainloopSm90TmaGmmaWarpSpecializedILi2ENS5_IJNS4_1CILi1EEESB_SB_EEENS1_32KernelTmaWarpSpecializedPingpongEEENS5_IJNSA_ILi64EEESF_NSA_ILi32EEEEEENS_6half_tENS5_IJlSB_lEEESI_SJ_NS4_8TiledMMAINS4_8MMA_AtomIJNS4_4SM904GMMA25MMA_64x64x16_F32F16F16_SSILNSN_5MajorE0ELSP_0ELNSN_7ScaleInE1ELSQ_1EEEEEENS4_6LayoutISC_NS5_IJNSA_ILi0EEESU_SU_EEEEENS5_IJNS4_10UnderscoreESX_SX_EEEEENS4_13SM90_TMA_LOADENS4_14ComposedLayoutINS4_7SwizzleILi2ELi4ELi3EEENS4_18smem_ptr_flag_bitsILi16EEENST_INS5_IJNSA_ILi8EEESG_EEENS5_IJSG_SB_EEEEEEEvNS4_8identityES10_S1A_vS1B_EENS_8epilogue10collective6detail29Sm90TmaWarpSpecializedAdapterINS1E_15DefaultEpilogueISI_SJ_SJ_NS1D_6thread17LinearCombinationISI_Li1EffLNS1I_9ScaleType4KindE0ELNS_15FloatRoundStyleE2ESI_EENS1_15EpilogueDefaultEEEEEvvEEEEvNT_6ParamsE,@"STO_CUDA_ENTRY STV_DEFAULT"
_ZN7cutlass13device_kernelINS_4gemm6kernel13GemmUniversalIN4cute5tupleIJiiiiEEENS1_10collective13CollectiveMmaINS1_34MainloopSm90TmaGmmaWarpSpecializedILi2ENS5_IJNS4_1CILi1EEESB_SB_EEENS1_32KernelTmaWarpSpecializedPingpongEEENS5_IJNSA_ILi64EEESF_NSA_ILi32EEEEEENS_6half_tENS5_IJlSB_lEEESI_SJ_NS4_8TiledMMAINS4_8MMA_AtomIJNS4_4SM904GMMA25MMA_64x64x16_F32F16F16_SSILNSN_5MajorE0ELSP_0ELNSN_7ScaleInE1ELSQ_1EEEEEENS4_6LayoutISC_NS5_IJNSA_ILi0EEESU_SU_EEEEENS5_IJNS4_10UnderscoreESX_SX_EEEEENS4_13SM90_TMA_LOADENS4_14ComposedLayoutINS4_7SwizzleILi2ELi4ELi3EEENS4_18smem_ptr_flag_bitsILi16EEENST_INS5_IJNSA_ILi8EEESG_EEENS5_IJSG_SB_EEEEEEEvNS4_8identityES10_S1A_vS1B_EENS_8epilogue10collective6detail29Sm90TmaWarpSpecializedAdapterINS1E_15DefaultEpilogueISI_SJ_SJ_NS1D_6thread17LinearCombinationISI_Li1EffLNS1I_9ScaleType4KindE0ELNS_15FloatRoundStyleE2ESI_EENS1_15EpilogueDefaultEEEEEvvEEEEvNT_6ParamsE:
[----:B------:R-:W0:Y:S01]  /*0000*/  LDC R1, c[0x0][0x28] ;  /* 0x00000a00ff017b82 */ /* 0x000e220000000800 */
[----:B------:R-:W1:Y:S01]  /*0010*/  S2R R4, SR_TID.X ;  /* 0x0000000000047919 */ /* 0x000e620000002100 */
[----:B------:R-:W-:Y:S01]  /*0020*/  ELECT P0, URZ, PT ;  /* 0x00000000003f782f */ /* 0x000fe20003800000 */
[----:B------:R-:W-:Y:S01]  /*0030*/  BSSY B0, `(.L_x_0) ;  /* 0x0000014000007945 */ /* 0x000fe20003800000 */
[----:B-1----:R-:W-:-:S05]  /*0040*/  SHF.R.U32.HI R0, RZ, 0x5, R4 ;  /* 0x00000005ff007819 */ /* 0x002fca0000011604 */
[----:B------:R-:W1:Y:S02]  /*0050*/  SHFL.IDX PT, R2, R0, RZ, 0x1f ;  /* 0x00001fff00027589 */ /* 0x000e6400000e0000 */
[----:B-1----:R-:W-:Y:S02]  /*0060*/  R2UR UR8, R2 ;  /* 0x00000000020872ca */ /* 0x002fe400000e0000 */
[----:B------:R-:W-:-:S05]  /*0070*/  SHF.R.U32.HI R2, RZ, 0x7, R4 ;  /* 0x00000007ff027819 */ /* 0x000fca0000011604 */
[----:B------:R1:W2:Y:S06]  /*0080*/  SHFL.IDX PT, R3, R2, RZ, 0x1f ;  /* 0x00001fff02037589 */ /* 0x0002ac00000e0000 */
[----:B------:R-:W-:Y:S02]  /*0090*/  USHF.R.S32.HI UR4, URZ, 0x1f, UR8 ;  /* 0x0000001f3f047899 */ /* 0x000fe40008011408 */
[----:B------:R-:W-:Y:S02]  /*00a0*/  ISETP.NE.OR P0, PT, RZ, UR8, !P0 ;  /* 0x00000008ff007c0c */ /* 0x000fe4000c705670 */
[----:B------:R-:W-:-:S04]  /*00b0*/  ULEA.HI UR4, UR4, UR8, URZ, 0x2 ;  /* 0x0000000804047291 */ /* 0x000fc8000f8f103f */
[----:B------:R-:W-:-:S04]  /*00c0*/  ULOP3.LUT UR4, UR4, 0xfffffffc, URZ, 0xc0, !UPT ;  /* 0xfffffffc04047892 */ /* 0x000fc8000f8ec03f */
[----:B------:R-:W-:-:S03]  /*00d0*/  UIADD3 UR8, UR8, -UR4, URZ ;  /* 0x8000000408087290 */ /* 0x000fc6000fffe03f */
[----:B01----:R-:W-:Y:S09]  /*00e0*/  @P0 BRA `(.L_x_1) ;  /* 0x0000000000200947 */ /* 0x003ff20003800000 */
[----:B------:R-:W-:Y:S02]  /*00f0*/  ULDC.64 UR4, c[0x0][0x198] ;  /* 0x0000660000047ab9 */ /* 0x000fe40000000a00 */
[----:B------:R-:W-:Y:S02]  /*0100*/  UIADD3 UR6, UP0, UR4, 0xf0, URZ ;  /* 0x000000f004067890 */ /* 0x000fe4000ff1e03f */
[----:B------:R-:W-:Y:S02]  /*0110*/  UIADD3 UR4, UP1, UR4, 0x1f0, URZ ;  /* 0x000001f004047890 */ /* 0x000fe4000ff3e03f */
[----:B------:R-:W-:Y:S02]  /*0120*/  UIADD3.X UR7, URZ, UR5, URZ, UP0, !UPT ;  /* 0x000000053f077290 */ /* 0x000fe400087fe43f */
[----:B------:R-:W-:-:S07]  /*0130*/  UIADD3.X UR5, URZ, UR5, URZ, UP1, !UPT ;  /* 0x000000053f057290 */ /* 0x000fce0008ffe43f */
[----:B------:R0:W-:Y:S02]  /*0140*/  UTMACCTL.PF [UR6] ;  /* 0x00000000060079b9 */ /* 0x0001e40008040000 */
[----:B------:R0:W-:Y:S02]  /*0150*/  UTMACCTL.PF [UR4] ;  /* 0x00000000040079b9 */ /* 0x0001e40008040000 */
[----:B0-----:R-:W-:Y:S01]  /*0160*/  NOP ;  /* 0x0000000000007918 */ /* 0x001fe20000000000 */
.L_x_1:
[----:B------:R-:W-:Y:S05]  /*0170*/  BSYNC B0 ;  /* 0x0000000000007941 */ /* 0x000fea0003800000 */
.L_x_0:
[----:B------:R-:W0:Y:S01]  /*0180*/  SHFL.IDX PT, R5, R0, RZ, 0x1f ;  /* 0x00001fff00057589 */ /* 0x000e2200000e0000 */
[----:B--2---:R-:W-:Y:S01]  /*0190*/  R2UR UR15, R3 ;  /* 0x00000000030f72ca */ /* 0x004fe200000e0000 */
[----:B------:R-:W-:-:S04]  /*01a0*/  UISETP.NE.AND UP0, UPT, UR8, 0x3, UPT ;  /* 0x000000030800788c */ /* 0x000fc8000bf05270 */
[----:B------:R-:W-:-:S08]  /*01b0*/  UISETP.EQ.OR UP0, UPT, UR8, URZ, !UP0 ;  /* 0x0000003f0800728c */ /* 0x000fd0000c702670 */
[----:B------:R-:W-:Y:S02]  /*01c0*/  UIADD3 UR18, UR15, -0x1, URZ ;  /* 0xffffffff0f127890 */ /* 0x000fe4000fffe03f */
[----:B------:R-:W-:Y:S02]  /*01d0*/  UISETP.EQ.AND UP0, UPT, UR15, URZ, UP0 ;  /* 0x0000003f0f00728c */ /* 0x000fe40008702270 */
[----:B------:R-:W-:Y:S02]  /*01e0*/  UISETP.GE.U32.AND UP1, UPT, UR18, 0x2, UPT ;  /* 0x000000021200788c */ /* 0x000fe4000bf26070 */
[----:B------:R-:W-:Y:S01]  /*01f0*/  USEL UR36, URZ, 0x1, !UP0 ;  /* 0x000000013f247887 */ /* 0x000fe2000c000000 */
[----:B0-----:R-:W-:-:S03]  /*0200*/  ISETP.NE.AND P0, PT, R5, RZ, PT ;  /* 0x000000ff0500720c */ /* 0x001fc60003f05270 */
[----:B------:R-:W-:-:S10]  /*0210*/  USEL UR36, UR36, 0x2, UP1 ;  /* 0x0000000224247887 */ /* 0x000fd40008800000 */
[----:B------:R-:W-:Y:S05]  /*0220*/  @P0 BRA `(.L_x_2) ;  /* 0x0000000000480947 */ /* 0x000fea0003800000 */
[----:B------:R-:W0:Y:S01]  /*0230*/  S2UR UR9, SR_CgaCtaId ;  /* 0x00000000000979c3 */ /* 0x000e220000008800 */
[----:B------:R-:W-:Y:S01]  /*0240*/  UMOV UR4, 0x400 ;  /* 0x0000040000047882 */ /* 0x000fe20000000000 */
[----:B------:R-:W-:Y:S01]  /*0250*/  UMOV UR5, 0x1 ;  /* 0x0000000100057882 */ /* 0x000fe20000000000 */
[----:B------:R-:W-:Y:S01]  /*0260*/  UMOV UR6, 0x80 ;  /* 0x0000008000067882 */ /* 0x000fe20000000000 */
[----:B------:R-:W-:Y:S01]  /*0270*/  ELECT P0, URZ, PT ;  /* 0x00000000003f782f */ /* 0x000fe20003800000 */
[----:B------:R-:W-:-:S04]  /*0280*/  UIADD3 UR6, -UR6, 0x100000, URZ ;  /* 0x0010000006067890 */ /* 0x000fc8000fffe13f */
[----:B------:R-:W-:Y:S02]  /*0290*/  USHF.L.U32 UR7, UR6, 0xb, URZ ;  /* 0x0000000b06077899 */ /* 0x000fe4000800063f */
[----:B------:R-:W-:Y:S02]  /*02a0*/  USHF.L.U32 UR6, UR6, 0x1, URZ ;  /* 0x0000000106067899 */ /* 0x000fe4000800063f */
[----:B0-----:R-:W-:Y:S02]  /*02b0*/  ULEA UR9, UR9, UR4, 0x18 ;  /* 0x0000000409097291 */ /* 0x001fe4000f8ec03f */
[----:B------:R-:W-:-:S04]  /*02c0*/  UIADD3 UR4, -UR5, 0x100000, URZ ;  /* 0x0010000005047890 */ /* 0x000fc8000fffe13f */
[----:B------:R-:W-:Y:S02]  /*02d0*/  USHF.L.U32 UR5, UR4, 0xb, URZ ;  /* 0x0000000b04057899 */ /* 0x000fe4000800063f */
[----:B------:R-:W-:Y:S01]  /*02e0*/  USHF.L.U32 UR4, UR4, 0x1, URZ ;  /* 0x0000000104047899 */ /* 0x000fe2000800063f */
[----:B------:R-:W0:Y:S11]  /*02f0*/  FENCE.VIEW.ASYNC.S ;  /* 0x00000000000073c6 */ /* 0x000e360000000000 */
[----:B0-----:R0:W1:Y:S01]  /*0300*/  SYNCS.EXCH.64 URZ, [UR9], UR4 ;  /* 0x00000004093f75b2 */ /* 0x0010620008000100 */
[----:B------:R0:W2:Y:S01]  /*0310*/  SYNCS.EXCH.64 URZ, [UR9+0x10], UR6 ;  /* 0x00001006093f75b2 */ /* 0x0000a20008000100 */
[----:B------:R0:W3:Y:S01]  /*0320*/  SYNCS.EXCH.64 URZ, [UR9+0x8], UR4 ;  /* 0x00000804093f75b2 */ /* 0x0000e20008000100 */
[----:B------:R0:W4:Y:S01]  /*0330*/  SYNCS.EXCH.64 URZ, [UR9+0x18], UR6 ;  /* 0x00001806093f75b2 */ /* 0x0001220008000100 */
[----:B------:R-:W-:Y:S01]  /*0340*/  NOP ;  /* 0x0000000000007918 */ /* 0x000fe20000000000 */
.L_x_2:
[----:B------:R-:W5:Y:S01]  /*0350*/  SHFL.IDX PT, R5, R0, RZ, 0x1f ;  /* 0x00001fff00057589 */ /* 0x000f6200000e0000 */
[----:B------:R-:W-:Y:S01]  /*0360*/  ELECT P0, URZ, PT ;  /* 0x00000000003f782f */ /* 0x000fe20003800000 */
[----:B------:R-:W-:Y:S01]  /*0370*/  NOP ;  /* 0x0000000000007918 */ /* 0x000fe20000000000 */
[----:B------:R-:W-:Y:S01]  /*0380*/  ELECT P1, URZ, PT ;  /* 0x00000000003f782f */ /* 0x000fe20003820000 */
[----:B------:R-:W1:Y:S01]  /*0390*/  SHFL.IDX PT, R3, R0, RZ, 0x1f ;  /* 0x00001fff00037589 */ /* 0x000e6200000e0000 */
[----:B0-----:R-:W-:Y:S01]  /*03a0*/  UMOV UR4, 0x20 ;  /* 0x0000002000047882 */ /* 0x001fe20000000000 */
[----:B------:R-:W-:Y:S01]  /*03b0*/  UMOV UR12, 0x80 ;  /* 0x00000080000c7882 */ /* 0x000fe20000000000 */
[----:B------:R-:W-:Y:S01]  /*03c0*/  NOP ;  /* 0x0000000000007918 */ /* 0x000fe20000000000 */
[----:B------:R0:W0:Y:S01]  /*03d0*/  SHFL.IDX PT, R0, R2, RZ, 0x1f ;  /* 0x00001fff02007589 */ /* 0x00002200000e0000 */
[----:B------:R-:W-:Y:S01]  /*03e0*/  ULDC.64 UR52, c[0x0][0x208] ;  /* 0x0000820000347ab9 */ /* 0x000fe20000000a00 */
[----:B-----5:R-:W-:-:S02]  /*03f0*/  ISETP.NE.OR P0, PT, R5, RZ, !P0 ;  /* 0x000000ff0500720c */ /* 0x020fc40004705670 */
[----:B-1----:R-:W-:Y:S02]  /*0400*/  ISETP.NE.OR P1, PT, R3, RZ, !P1 ;  /* 0x000000ff0300720c */ /* 0x002fe40004f25670 */
[----:B------:R-:W-:-:S04]  /*0410*/  SHF.R.S32.HI R3, RZ, 0x1f, R4 ;  /* 0x0000001fff037819 */ /* 0x000fc80000011404 */
[----:B------:R-:W-:-:S05]  /*0420*/  LEA.HI R3, R3, R4, RZ, 0x7 ;  /* 0x0000000403037211 */ /* 0x000fca00078f38ff */
[----:B------:R-:W-:Y:S01]  /*0430*/  VOTEU.ALL UP0, P0 ;  /* 0x00000000003f7886 */ /* 0x000fe20000000000 */
[----:B------:R-:W-:Y:S01]  /*0440*/  LOP3.LUT R3, R3, 0xffffff80, RZ, 0xc0, !PT ;  /* 0xffffff8003037812 */ /* 0x000fe200078ec0ff */
[----:B------:R-:W-:-:S03]  /*0450*/  VOTEU.ALL UP1, P1 ;  /* 0x00000000003f7886 */ /* 0x000fc60000820000 */
[----:B------:R-:W1:Y:S01]  /*0460*/  @!UP0 S2UR UR7, SR_CgaCtaId ;  /* 0x00000000000789c3 */ /* 0x000e620000008800 */
[----:B------:R-:W-:Y:S01]  /*0470*/  @!UP0 UMOV UR6, 0x400 ;  /* 0x0000040000068882 */ /* 0x000fe20000000000 */
[----:B------:R-:W-:-:S04]  /*0480*/  @!UP0 UIADD3 UR4, -UR4, 0x100000, URZ ;  /* 0x0010000004048890 */ /* 0x000fc8000fffe13f */
[----:B------:R-:W-:Y:S02]  /*0490*/  @!UP0 USHF.L.U32 UR5, UR4, 0xb, URZ ;  /* 0x0000000b04058899 */ /* 0x000fe4000800063f */
[----:B------:R-:W-:Y:S01]  /*04a0*/  @!UP0 USHF.L.U32 UR4, UR4, 0x1, URZ ;  /* 0x0000000104048899 */ /* 0x000fe2000800063f */
[----:B------:R-:W-:Y:S01]  /*04b0*/  IMAD.IADD R3, R4, 0x1, -R3 ;  /* 0x0000000104037824 */ /* 0x000fe200078e0a03 */
[----:B------:R-:W-:Y:S01]  /*04c0*/  @!UP1 UMOV UR10, 0x400 ;  /* 0x00000400000a9882 */ /* 0x000fe20000000000 */
[----:B------:R-:W-:Y:S01]  /*04d0*/  VOTEU.ALL UP2, P1 ;  /* 0x00000000003f7886 */ /* 0x000fe20000840000 */
[----:B------:R-:W-:Y:S01]  /*04e0*/  VOTEU.ALL UP3, P1 ;  /* 0x00000000003f7886 */ /* 0x000fe20000860000 */
[----:B------:R-:W-:Y:S01]  /*04f0*/  VOTEU.ALL UP4, P1 ;  /* 0x00000000003f7886 */ /* 0x000fe20000880000 */
[----:B------:R-:W5:Y:S01]  /*0500*/  @!UP1 S2UR UR11, SR_CgaCtaId ;  /* 0x00000000000b99c3 */ /* 0x000f620000008800 */
[----:B------:R-:W-:Y:S01]  /*0510*/  VOTEU.ALL UP5, P1 ;  /* 0x00000000003f7886 */ /* 0x000fe200008a0000 */
[----:B------:R-:W-:Y:S01]  /*0520*/  ISETP.NE.AND P1, PT, RZ, UR15, PT ;  /* 0x0000000fff007c0c */ /* 0x000fe2000bf25270 */
[----:B-1----:R-:W-:-:S02]  /*0530*/  @!UP0 ULEA UR9, UR7, UR6, 0x18 ;  /* 0x0000000607098291 */ /* 0x002fc4000f8ec03f */
[----:B------:R-:W-:-:S04]  /*0540*/  @!UP1 UIADD3 UR6, -UR12, 0x100000, URZ ;  /* 0x001000000c069890 */ /* 0x000fc8000fffe13f */
[----:B------:R-:W-:Y:S02]  /*0550*/  @!UP1 USHF.L.U32 UR7, UR6, 0xb, URZ ;  /* 0x0000000b06079899 */ /* 0x000fe4000800063f */
[----:B------:R-:W-:Y:S01]  /*0560*/  @!UP1 USHF.L.U32 UR6, UR6, 0x1, URZ ;  /* 0x0000000106069899 */ /* 0x000fe2000800063f */
[----:B------:R-:W-:Y:S01]  /*0570*/  VOTEU.ALL UP0, P0 ;  /* 0x00000000003f7886 */ /* 0x000fe20000000000 */
[----:B-----5:R-:W-:Y:S01]  /*0580*/  @!UP1 ULEA UR10, UR11, UR10, 0x18 ;  /* 0x0000000a0b0a9291 */ /* 0x020fe2000f8ec03f */
[----:B------:R-:W-:Y:S01]  /*0590*/  VOTEU.ALL UP1, P0 ;  /* 0x00000000003f7886 */ /* 0x000fe20000020000 */
[----:B------:R-:W1:Y:S02]  /*05a0*/  FENCE.VIEW.ASYNC.S ;  /* 0x00000000000073c6 */ /* 0x000e640000000000 */
[----:B-1----:R-:W2:Y:S02]  /*05b0*/  @!UP0 SYNCS.EXCH.64 URZ, [UR9+0x50], UR4 ;  /* 0x00005004093f85b2 */ /* 0x002ea40008000100 */
[----:B------:R1:W2:Y:S01]  /*05c0*/  @!UP1 SYNCS.EXCH.64 URZ, [UR9+0x58], UR4 ;  /* 0x00005804093f95b2 */ /* 0x0002a20008000100 */
[----:B------:R-:W-:Y:S01]  /*05d0*/  NOP ;  /* 0x0000000000007918 */ /* 0x000fe20000000000 */
[----:B-1----:R-:W-:-:S02]  /*05e0*/  ULDC.64 UR4, c[0x0][0x598] ;  /* 0x0001660000047ab9 */ /* 0x002fc40000000a00 */
[----:B------:R-:W-:Y:S02]  /*05f0*/  ISETP.NE.U32.AND P0, PT, RZ, UR4, PT ;  /* 0x00000004ff007c0c */ /* 0x000fe4000bf05070 */
[----:B------:R1:W2:Y:S02]  /*0600*/  @!UP2 SYNCS.EXCH.64 URZ, [UR10+0x30], UR6 ;  /* 0x000030060a3fa5b2 */ /* 0x0002a40008000100 */
[----:B------:R-:W-:Y:S01]  /*0610*/  ISETP.NE.AND.EX P0, PT, RZ, UR5, PT, P0 ;  /* 0x00000005ff007c0c */ /* 0x000fe2000bf05300 */
[----:B------:R1:W2:Y:S01]  /*0620*/  @!UP3 SYNCS.EXCH.64 URZ, [UR10+0x38], UR6 ;  /* 0x000038060a3fb5b2 */ /* 0x0002a20008000100 */
[----:B------:R1:W2:Y:S01]  /*0630*/  @!UP4 SYNCS.EXCH.64 URZ, [UR10+0x40], UR6 ;  /* 0x000040060a3fc5b2 */ /* 0x0002a20008000100 */
[----:B------:R1:W2:Y:S01]  /*0640*/  @!UP5 SYNCS.EXCH.64 URZ, [UR10+0x48], UR6 ;  /* 0x000048060a3fd5b2 */ /* 0x0002a20008000100 */
[----:B------:R-:W-:Y:S01]  /*0650*/  NOP ;  /* 0x0000000000007918 */ /* 0x000fe20000000000 */
[----:B--234-:R-:W-:Y:S08]  /*0660*/  BAR.SYNC.DEFER_BLOCKING 0x0 ;  /* 0x0000000000007b1d */ /* 0x01cff00000010000 */
[----:B01----:R-:W-:Y:S05]  /*0670*/  @!P0 BRA `(.L_x_3) ;  /* 0x00000000001c8947 */ /* 0x003fea0003800000 */
[----:B------:R-:W0:Y:S02]  /*0680*/  LDC.64 R6, c[0x0][0x598] ;  /* 0x00016600ff067b82 */ /* 0x000e240000000a00 */
[----:B0-----:R-:W2:Y:S02]  /*0690*/  LDG.E.64 R6, desc[UR52][R6.64] ;  /* 0x0000003406067981 */ /* 0x001ea4000c1e1b00 */
[----:B--2---:R-:W-:-:S04]  /*06a0*/  ISETP.NE.U32.AND P0, PT, R6, RZ, PT ;  /* 0x000000ff0600720c */ /* 0x004fc80003f05070 */
[----:B------:R-:W-:-:S13]  /*06b0*/  ISETP.NE.AND.EX P0, PT, R7, RZ, PT, P0 ;  /* 0x000000ff0700720c */ /* 0x000fda0003f05300 */
[----:B------:R-:W-:Y:S05]  /*06c0*/  @!P0 BRA `(.L_x_3) ;  /* 0x0000000000088947 */ /* 0x000fea0003800000 */
[----:B------:R1:W5:Y:S01]  /*06d0*/  LD.E R22, desc[UR52][R6.64] ;  /* 0x0000003406167980 */ /* 0x000362000c101900 */
[----:B------:R-:W-:Y:S05]  /*06e0*/  BRA `(.L_x_4) ;  /* 0x0000000000247947 */ /* 0x000fea0003800000 */
.L_x_3:
[----:B------:R-:W-:Y:S02]  /*06f0*/  ULDC.64 UR4, c[0x0][0x588] ;  /* 0x0001620000047ab9 */ /* 0x000fe40000000a00 */
[----:B------:R-:W-:-:S04]  /*0700*/  ISETP.NE.U32.AND P0, PT, RZ, UR4, PT ;  /* 0x00000004ff007c0c */ /* 0x000fc8000bf05070 */
[----:B------:R-:W-:-:S13]  /*0710*/  ISETP.NE.AND.EX P0, PT, RZ, UR5, PT, P0 ;  /* 0x00000005ff007c0c */ /* 0x000fda000bf05300 */
[----:B------:R-:W-:Y:S05]  /*0720*/  @!P0 BRA `(.L_x_5) ;  /* 0x00000000000c8947 */ /* 0x000fea0003800000 */
[----:B------:R-:W0:Y:S02]  /*0730*/  LDC.64 R22, c[0x0][0x588] ;  /* 0x00016200ff167b82 */ /* 0x000e240000000a00 */
[----:B0-----:R0:W5:Y:S01]  /*0740*/  LDG.E R22, desc[UR52][R22.64] ;  /* 0x0000003416167981 */ /* 0x001162000c1e1900 */
[----:B------:R-:W-:Y:S05]  /*0750*/  BRA `(.L_x_4) ;  /* 0x0000000000087947 */ /* 0x000fea0003800000 */
.L_x_5:
[----:B------:R-:W-:Y:S02]  /*0760*/  ULDC UR4, c[0x0][0x580] ;  /* 0x0001600000047ab9 */ /* 0x000fe40000000800 */
[----:B------:R-:W-:-:S07]  /*0770*/  IMAD.U32 R22, RZ, RZ, UR4 ;  /* 0x00000004ff167e24 */ /* 0x000fce000f8e00ff */
.L_x_4:
[----:B------:R-:W-:Y:S02]  /*0780*/  ULDC.64 UR4, c[0x0][0x5a0] ;  /* 0x0001680000047ab9 */ /* 0x000fe40000000a00 */
[----:B------:R-:W-:-:S04]  /*0790*/  ISETP.NE.U32.AND P0, PT, RZ, UR4, PT ;  /* 0x00000004ff007c0c */ /* 0x000fc8000bf05070 */
[----:B------:R-:W-:-:S13]  /*07a0*/  ISETP.NE.AND.EX P0, PT, RZ, UR5, PT, P0 ;  /* 0x00000005ff007c0c */ /* 0x000fda000bf05300 */
[----:B------:R-:W-:Y:S05]  /*07b0*/  @!P0 BRA `(.L_x_6) ;  /* 0x00000000001c8947 */ /* 0x000fea0003800000 */
[----:B-1----:R-:W1:Y:S02]  /*07c0*/  LDC.64 R6, c[0x0][0x5a0] ;  /* 0x00016800ff067b82 */ /* 0x002e640000000a00 */
[----:B-1----:R-:W2:Y:S02]  /*07d0*/  LDG.E.64 R6, desc[UR52][R6.64] ;  /* 0x0000003406067981 */ /* 0x002ea4000c1e1b00 */
[----:B--2---:R-:W-:-:S04]  /*07e0*/  ISETP.NE.U32.AND P0, PT, R6, RZ, PT ;  /* 0x000000ff0600720c */ /* 0x004fc80003f05070 */
[----:B------:R-:W-:-:S13]  /*07f0*/  ISETP.NE.AND.EX P0, PT, R7, RZ, PT, P0 ;  /* 0x000000ff0700720c */ /* 0x000fda0003f05300 */
[----:B------:R-:W-:Y:S05]  /*0800*/  @!P0 BRA `(.L_x_6) ;  /* 0x0000000000088947 */ /* 0x000fea0003800000 */
[----:B0-----:R2:W5:Y:S01]  /*0810*/  LD.E R23, desc[UR52][R6.64] ;  /* 0x0000003406177980 */ /* 0x001562000c101900 */
[----:B------:R-:W-:Y:S05]  /*0820*/  BRA `(.L_x_7) ;  /* 0x0000000000247947 */ /* 0x000fea0003800000 */
.L_x_6:
[----:B------:R-:W-:Y:S02]  /*0830*/  ULDC.64 UR4, c[0x0][0x590] ;  /* 0x0001640000047ab9 */ /* 0x000fe40000000a00 */
[----:B------:R-:W-:-:S04]  /*0840*/  ISETP.NE.U32.AND P0, PT, RZ, UR4, PT ;  /* 0x00000004ff007c0c */ /* 0x000fc8000bf05070 */
[----:B------:R-:W-:-:S13]  /*0850*/  ISETP.NE.AND.EX P0, PT, RZ, UR5, PT, P0 ;  /* 0x00000005ff007c0c */ /* 0x000fda000bf05300 */
[----:B------:R-:W-:Y:S05]  /*0860*/  @!P0 BRA `(.L_x_8) ;  /* 0x00000000000c8947 */ /* 0x000fea0003800000 */
[----:B-1----:R-:W0:Y:S02]  /*0870*/  LDC.64 R6, c[0x0][0x590] ;  /* 0x00016400ff067b82 */ /* 0x002e240000000a00 */
[----:B0-----:R0:W5:Y:S01]  /*0880*/  LDG.E R23, desc[UR52][R6.64] ;  /* 0x0000003406177981 */ /* 0x001162000c1e1900 */
[----:B------:R-:W-:Y:S05]  /*0890*/  BRA `(.L_x_7) ;  /* 0x0000000000087947 */ /* 0x000fea0003800000 */
.L_x_8:
[----:B------:R-:W-:Y:S02]  /*08a0*/  ULDC UR4, c[0x0][0x584] ;  /* 0x0001610000047ab9 */ /* 0x000fe40000000800 */
[----:B0-----:R-:W-:-:S07]  /*08b0*/  IMAD.U32 R23, RZ, RZ, UR4 ;  /* 0x00000004ff177e24 */ /* 0x001fce000f8e00ff */
.L_x_7:
[----:B------:R-:W3:Y:S01]  /*08c0*/  S2UR UR10, SR_CTAID.Y ;  /* 0x00000000000a79c3 */ /* 0x000ee20000002600 */
[----:B------:R-:W-:Y:S01]  /*08d0*/  ULDC UR5, c[0x0][0x65c] ;  /* 0x0001970000057ab9 */ /* 0x000fe20000000800 */
[----:B------:R-:W-:Y:S01]  /*08e0*/  UISETP.NE.AND UP0, UPT, UR15, 0x2, UPT ;  /* 0x000000020f00788c */ /* 0x000fe2000bf05270 */
[----:B------:R-:W-:Y:S01]  /*08f0*/  PRMT R5, RZ, 0x7610, R5 ;  /* 0x00007610ff057816 */ /* 0x000fe20000000005 */
[----:B------:R-:W-:Y:S01]  /*0900*/  UISETP.NE.AND UP2, UPT, UR5, 0x1, UPT ;  /* 0x000000010500788c */ /* 0x000fe2000bf45270 */
[----:B------:R-:W-:Y:S02]  /*0910*/  IMAD.MOV.U32 R18, RZ, RZ, -0x1 ;  /* 0xffffffffff127424 */ /* 0x000fe400078e00ff */
[----:B------:R-:W-:Y:S01]  /*0920*/  IMAD.MOV.U32 R19, RZ, RZ, -0x1 ;  /* 0xffffffffff137424 */ /* 0x000fe200078e00ff */
[----:B------:R-:W4:Y:S01]  /*0930*/  S2UR UR4, SR_CTAID.X ;  /* 0x00000000000479c3 */ /* 0x000f220000002500 */
[----:B------:R-:W-:-:S06]  /*0940*/  UP2UR UR38, UPR, URZ, 0x4 ;  /* 0x000000043f267883 */ /* 0x000fcc0008000000 */
[----:B------:R-:W-:Y:S01]  /*0950*/  @UP2 ULDC UR12, c[0x0][0x10] ;  /* 0x00000400000c2ab9 */ /* 0x000fe20000000800 */
[----:B------:R-:W-:Y:S01]  /*0960*/  @UP2 UMOV UR7, URZ ;  /* 0x0000003f00072c82 */ /* 0x000fe20008000000 */
[----:B------:R-:W-:Y:S01]  /*0970*/  @UP2 UMOV UR5, URZ ;  /* 0x0000003f00052c82 */ /* 0x000fe20008000000 */
[----:B012---:R-:W0:Y:S01]  /*0980*/  LDC.64 R6, c[0x0][0x650] ;  /* 0x00019400ff067b82 */ /* 0x007e220000000a00 */
[----:B---3--:R-:W-:Y:S02]  /*0990*/  @UP2 UMOV UR9, UR10 ;  /* 0x0000000a00092c82 */ /* 0x008fe40008000000 */
[----:B------:R-:W-:Y:S01]  /*09a0*/  @UP2 UMOV UR6, UR9 ;  /* 0x0000000900062c82 */ /* 0x000fe20008000000 */
[----:B------:R-:W-:Y:S01]  /*09b0*/  @!UP2 UMOV UR9, UR10 ;  /* 0x0000000a0009ac82 */ /* 0x000fe20008000000 */
[----:B----4-:R-:W-:-:S03]  /*09c0*/  @UP2 UIMAD.WIDE.U32 UR12, UR4, UR12, UR6 ;  /* 0x0000000c040c22a5 */ /* 0x010fc6000f8e0006 */
[----:B------:R-:W-:Y:S01]  /*09d0*/  @!UP2 ULDC UR6, c[0x0][0xc] ;  /* 0x000003000006aab9 */ /* 0x000fe20000000800 */
[----:B------:R-:W-:Y:S01]  /*09e0*/  @UP2 UIADD3 UR14, UR13, UR5, URZ ;  /* 0x000000050d0e2290 */ /* 0x000fe2000fffe03f */
[----:B------:R-:W-:Y:S02]  /*09f0*/  ULDC UR10, c[0x0][0xc] ;  /* 0x00000300000a7ab9 */ /* 0x000fe40000000800 */
[----:B------:R-:W-:Y:S01]  /*0a00*/  UMOV UR5, URZ ;  /* 0x0000003f00057c82 */ /* 0x000fe20008000000 */
[----:B------:R-:W-:Y:S01]  /*0a10*/  ULDC UR11, c[0x0][0x10] ;  /* 0x00000400000b7ab9 */ /* 0x000fe20000000800 */
[----:B------:R-:W-:Y:S02]  /*0a20*/  @!UP2 UIMAD.WIDE.U32 UR6, UR6, UR9, UR4 ;  /* 0x000000090606a2a5 */ /* 0x000fe4000f8e0004 */
[----:B------:R-:W-:Y:S01]  /*0a30*/  UIMAD.WIDE.U32 UR10, UR10, UR11, URZ ;  /* 0x0000000b0a0a72a5 */ /* 0x000fe2000f8e003f */
[----:B------:R-:W-:-:S03]  /*0a40*/  ULDC UR13, c[0x0][0x14] ;  /* 0x00000500000d7ab9 */ /* 0x000fc60000000800 */
[----:B------:R-:W-:Y:S02]  /*0a50*/  UIMAD.WIDE.U32 UR50, UR10, UR13, URZ ;  /* 0x0000000d0a3272a5 */ /* 0x000fe4000f8e003f */
[----:B------:R-:W-:Y:S01]  /*0a60*/  UIMAD UR37, UR11, UR13, URZ ;  /* 0x0000000d0b2572a4 */ /* 0x000fe2000f8e023f */
[----:B------:R-:W-:Y:S01]  /*0a70*/  @!UP2 UMOV UR12, UR6 ;  /* 0x00000006000cac82 */ /* 0x000fe20008000000 */
[----:B------:R-:W-:Y:S02]  /*0a80*/  @!UP2 UMOV UR14, UR7 ;  /* 0x00000007000eac82 */ /* 0x000fe40008000000 */
[----:B------:R-:W-:Y:S02]  /*0a90*/  UIADD3 UR37, UR51, UR37, URZ ;  /* 0x0000002533257290 */ /* 0x000fe4000fffe03f */
[----:B------:R-:W-:-:S04]  /*0aa0*/  UIADD3 UR6, UP1, UR12, UR50, URZ ;  /* 0x000000320c067290 */ /* 0x000fc8000ff3e03f */
[----:B------:R-:W-:Y:S02]  /*0ab0*/  UIADD3.X UR7, UR14, UR37, URZ, UP1, !UPT ;  /* 0x000000250e077290 */ /* 0x000fe40008ffe43f */
[----:B------:R-:W-:Y:S02]  /*0ac0*/  USEL UR6, UR6, UR12, !UP0 ;  /* 0x0000000c06067287 */ /* 0x000fe4000c000000 */
[----:B------:R-:W-:-:S04]  /*0ad0*/  USEL UR7, UR7, UR14, !UP0 ;  /* 0x0000000e07077287 */ /* 0x000fc8000c000000 */
[----:B0-----:R-:W-:Y:S01]  /*0ae0*/  ISETP.LE.U32.AND P0, PT, R6, UR6, PT ;  /* 0x0000000606007c0c */ /* 0x001fe2000bf03070 */
[----:B------:R-:W-:Y:S02]  /*0af0*/  IMAD.U32 R16, RZ, RZ, UR6 ;  /* 0x00000006ff107e24 */ /* 0x000fe4000f8e00ff */
[----:B------:R-:W-:Y:S02]  /*0b00*/  IMAD.U32 R2, RZ, RZ, UR7 ;  /* 0x00000007ff027e24 */ /* 0x000fe4000f8e00ff */
[----:B------:R-:W-:-:S03]  /*0b10*/  IMAD.U32 R17, RZ, RZ, UR7 ;  /* 0x00000007ff117e24 */ /* 0x000fc6000f8e00ff */
[----:B------:R-:W-:Y:S01]  /*0b20*/  ISETP.GE.U32.AND.EX P0, PT, R2, R7, PT, P0 ;  /* 0x000000070200720c */ /* 0x000fe20003f06100 */
[----:B------:R-:W-:-:S12]  /*0b30*/  IMAD.MOV.U32 R2, RZ, RZ, -0x1 ;  /* 0xffffffffff027424 */ /* 0x000fd800078e00ff */
[----:B------:R-:W-:Y:S05]  /*0b40*/  @P0 BRA `(.L_x_9) ;  /* 0x00000004008c0947 */ /* 0x000fea0003800000 */
[----:B------:R-:W-:Y:S01]  /*0b50*/  I2FP.F32.U32 R2, UR4 ;  /* 0x0000000400027c45 */ /* 0x000fe20008201000 */
[----:B------:R-:W-:Y:S01]  /*0b60*/  ULDC.64 UR16, c[0x0][0x628] ;  /* 0x00018a0000107ab9 */ /* 0x000fe20000000a00 */
[----:B------:R-:W-:Y:S01]  /*0b70*/  ULDC UR6, c[0x0][0x150] ;  /* 0x0000540000067ab9 */ /* 0x000fe20000000800 */
[----:B------:R-:W-:Y:S01]  /*0b80*/  ISETP.NE.U32.AND P0, PT, RZ, UR16, PT ;  /* 0x00000010ff007c0c */ /* 0x000fe2000bf05070 */
[----:B------:R-:W-:Y:S01]  /*0b90*/  ULDC UR15, c[0x0][0x630] ;  /* 0x00018c00000f7ab9 */ /* 0x000fe20000000800 */
[----:B------:R-:W-:Y:S01]  /*0ba0*/  FMUL R2, R2, UR6 ;  /* 0x0000000602027c20 */ /* 0x000fe20008400000 */
[----:B------:R-:W-:Y:S01]  /*0bb0*/  R2UR UR19, R16 ;  /* 0x00000000101372ca */ /* 0x000fe200000e0000 */
[----:B------:R-:W-:Y:S01]  /*0bc0*/  ULDC UR21, c[0x0][0x154] ;  /* 0x0000550000157ab9 */ /* 0x000fe20000000800 */
[----:B------:R-:W-:Y:S01]  /*0bd0*/  ISETP.NE.AND.EX P0, PT, RZ, UR17, PT, P0 ;  /* 0x00000011ff007c0c */ /* 0x000fe2000bf05300 */
[----:B------:R0:W1:Y:S01]  /*0be0*/  F2I.U32.TRUNC.NTZ R5, R2 ;  /* 0x0000000200057305 */ /* 0x000062000020f000 */
[----:B------:R-:W-:-:S02]  /*0bf0*/  R2UR UR20, R17 ;  /* 0x00000000111472ca */ /* 0x000fc400000e0000 */
[----:B------:R-:W-:Y:S02]  /*0c00*/  R2UR UR6, R16 ;  /* 0x00000000100672ca */ /* 0x000fe400000e0000 */
[----:B------:R-:W-:-:S07]  /*0c10*/  R2UR UR7, R17 ;  /* 0x00000000110772ca */ /* 0x000fce00000e0000 */
[----:B0-----:R-:W-:Y:S08]  /*0c20*/  @!P0 BRA `(.L_x_10) ;  /* 0x0000000000308947 */ /* 0x001ff00003800000 */
[----:B------:R-:W-:Y:S01]  /*0c30*/  R2UR UR6, R16 ;  /* 0x00000000100672ca */ /* 0x000fe200000e0000 */
[----:B------:R-:W-:Y:S01]  /*0c40*/  ULDC UR12, c[0x0][0x634] ;  /* 0x00018d00000c7ab9 */ /* 0x000fe20000000800 */
[----:B------:R-:W-:-:S11]  /*0c50*/  R2UR UR14, R17 ;  /* 0x00000000110e72ca */ /* 0x000fd600000e0000 */
[----:B------:R-:W-:-:S04]  /*0c60*/  UIADD3 UR12, UP1, UR6, UR12, URZ ;  /* 0x0000000c060c7290 */ /* 0x000fc8000ff3e03f */
[----:B------:R-:W-:-:S04]  /*0c70*/  UIADD3.X UR14, URZ, UR14, URZ, UP1, !UPT ;  /* 0x0000000e3f0e7290 */ /* 0x000fc80008ffe43f */
[----:B------:R-:W-:-:S04]  /*0c80*/  UIMAD.WIDE.U32 UR6, UR14, UR16, URZ ;  /* 0x000000100e0672a5 */ /* 0x000fc8000f8e003f */
[----:B------:R-:W-:Y:S02]  /*0c90*/  UIMAD.WIDE.U32 UR10, UP1, UR12, UR17, UR6 ;  /* 0x000000110c0a72a5 */ /* 0x000fe4000f820006 */
[----:B------:R-:W-:Y:S02]  /*0ca0*/  UIMAD.WIDE.U32 UR6, UR12, UR16, URZ ;  /* 0x000000100c0672a5 */ /* 0x000fe4000f8e003f */
[----:B------:R-:W-:Y:S02]  /*0cb0*/  UIADD3.X UR13, URZ, URZ, URZ, UP1, !UPT ;  /* 0x0000003f3f0d7290 */ /* 0x000fe40008ffe43f */
[----:B------:R-:W-:Y:S01]  /*0cc0*/  UIADD3 URZ, UP1, UR7, UR10, URZ ;  /* 0x0000000a073f7290 */ /* 0x000fe2000ff3e03f */
[----:B------:R-:W-:-:S03]  /*0cd0*/  UMOV UR12, UR11 ;  /* 0x0000000b000c7c82 */ /* 0x000fc60008000000 */
[----:B------:R-:W-:-:S12]  /*0ce0*/  UIMAD.WIDE.U32.X UR6, UR14, UR17, UR12, UP1 ;  /* 0x000000110e0672a5 */ /* 0x000fd800088e040c */
.L_x_10:
[----:B------:R-:W-:Y:S01]  /*0cf0*/  USHF.R.U64 UR5, UR6, UR15, UR7 ;  /* 0x0000000f06057299 */ /* 0x000fe20008001207 */
[----:B------:R-:W-:Y:S01]  /*0d00*/  I2FP.F32.U32 R2, UR9 ;  /* 0x0000000900027c45 */ /* 0x000fe20008201000 */
[----:B------:R-:W-:Y:S01]  /*0d10*/  USHF.R.U32.HI UR6, URZ, UR15, UR7 ;  /* 0x0000000f3f067299 */ /* 0x000fe20008011607 */
[----:B-1----:R-:W-:Y:S01]  /*0d20*/  R2UR UR14, R5 ;  /* 0x00000000050e72ca */ /* 0x002fe200000e0000 */
[----:B------:R-:W-:Y:S02]  /*0d30*/  UIADD3 UR17, UP1, URZ, -UR5, URZ ;  /* 0x800000053f117290 */ /* 0x000fe4000ff3e03f */
[----:B------:R-:W-:Y:S01]  /*0d40*/  FMUL R2, R2, UR21 ;  /* 0x0000001502027c20 */ /* 0x000fe20008400000 */
[----:B------:R-:W-:Y:S01]  /*0d50*/  ULDC.64 UR10, c[0x0][0x620] ;  /* 0x00018800000a7ab9 */ /* 0x000fe20000000a00 */
[----:B------:R-:W-:Y:S01]  /*0d60*/  UIADD3.X UR6, URZ, ~UR6, URZ, UP1, !UPT ;  /* 0x800000063f067290 */ /* 0x000fe20008ffe43f */
[----:B------:R-:W-:Y:S01]  /*0d70*/  UMOV UR12, UR19 ;  /* 0x00000013000c7c82 */ /* 0x000fe20008000000 */
[----:B------:R-:W-:-:S02]  /*0d80*/  UMOV UR13, UR20 ;  /* 0x00000014000d7c82 */ /* 0x000fc40008000000 */
[----:B------:R-:W-:Y:S01]  /*0d90*/  UIMAD UR6, UR6, UR10, URZ ;  /* 0x0000000a060672a4 */ /* 0x000fe2000f8e023f */
[----:B------:R-:W0:Y:S01]  /*0da0*/  F2I.U32.TRUNC.NTZ R2, R2 ;  /* 0x0000000200027305 */ /* 0x000e22000020f000 */
[----:B------:R-:W-:Y:S02]  /*0db0*/  UIMAD.WIDE.U32 UR12, UR17, UR10, UR12 ;  /* 0x0000000a110c72a5 */ /* 0x000fe4000f8e000c */
[----:B------:R-:W-:Y:S01]  /*0dc0*/  UIMAD UR17, UR17, UR11, UR6 ;  /* 0x0000000b111172a4 */ /* 0x000fe2000f8e0206 */
[----:B------:R-:W-:Y:S01]  /*0dd0*/  ULDC UR24, c[0x0][0x658] ;  /* 0x0001960000187ab9 */ /* 0x000fe20000000800 */
[----:B------:R-:W-:Y:S02]  /*0de0*/  UMOV UR22, 0xffffffff ;  /* 0xffffffff00167882 */ /* 0x000fe40000000000 */
[----:B------:R-:W-:Y:S01]  /*0df0*/  UIADD3 UR17, UR13, UR17, URZ ;  /* 0x000000110d117290 */ /* 0x000fe2000fffe03f */
[----:B------:R-:W-:Y:S01]  /*0e00*/  ULDC UR19, c[0x0][0x618] ;  /* 0x0001860000137ab9 */ /* 0x000fe20000000800 */
[----:B------:R-:W-:Y:S01]  /*0e10*/  ULDC.64 UR6, c[0x0][0x640] ;  /* 0x0001900000067ab9 */ /* 0x000fe20000000a00 */
[----:B------:R-:W-:Y:S01]  /*0e20*/  USHF.L.U32 UR13, UR22, UR24, URZ ;  /* 0x00000018160d7299 */ /* 0x000fe2000800063f */
[----:B------:R-:W-:Y:S01]  /*0e30*/  ISETP.NE.U32.AND P0, PT, RZ, UR6, PT ;  /* 0x00000006ff007c0c */ /* 0x000fe2000bf05070 */
[----:B------:R-:W-:-:S02]  /*0e40*/  USHF.R.U64 UR22, UR12, UR19, UR17 ;  /* 0x000000130c167299 */ /* 0x000fc40008001211 */
[----:B------:R-:W-:Y:S01]  /*0e50*/  USHF.R.U32.HI UR12, URZ, UR19, UR17 ;  /* 0x000000133f0c7299 */ /* 0x000fe20008011611 */
[----:B0-----:R-:W-:Y:S01]  /*0e60*/  R2UR UR16, R2 ;  /* 0x00000000021072ca */ /* 0x001fe200000e0000 */
[----:B------:R-:W-:Y:S01]  /*0e70*/  ULDC UR21, c[0x0][0x608] ;  /* 0x0001820000157ab9 */ /* 0x000fe20000000800 */
[----:B------:R-:W-:Y:S01]  /*0e80*/  ISETP.NE.AND.EX P0, PT, RZ, UR7, PT, P0 ;  /* 0x00000007ff007c0c */ /* 0x000fe2000bf05300 */
[----:B------:R-:W-:Y:S02]  /*0e90*/  USHF.R.U64 UR26, UR22, UR21, UR12 ;  /* 0x00000015161a7299 */ /* 0x000fe4000800120c */
[----:B------:R-:W-:Y:S01]  /*0ea0*/  USHF.R.U32.HI UR12, URZ, UR21, UR12 ;  /* 0x000000153f0c7299 */ /* 0x000fe2000801160c */
[----:B------:R-:W-:Y:S01]  /*0eb0*/  UMOV UR20, 0x1 ;  /* 0x0000000100147882 */ /* 0x000fe20000000000 */
[----:B------:R-:W-:Y:S02]  /*0ec0*/  UIADD3 UR14, -UR14, URZ, URZ ;  /* 0x0000003f0e0e7290 */ /* 0x000fe4000fffe13f */
[----:B------:R-:W-:-:S02]  /*0ed0*/  USHF.R.U64 UR27, UR26, UR24, UR12 ;  /* 0x000000181a1b7299 */ /* 0x000fc4000800120c */
[----:B------:R-:W-:Y:S01]  /*0ee0*/  USHF.L.U32 UR19, UR20, UR24, URZ ;  /* 0x0000001814137299 */ /* 0x000fe2000800063f */
[----:B------:R-:W-:Y:S01]  /*0ef0*/  ULDC UR15, c[0x0][0x144] ;  /* 0x00005100000f7ab9 */ /* 0x000fe20000000800 */
[----:B------:R-:W-:Y:S01]  /*0f00*/  ULDC UR10, c[0x0][0x600] ;  /* 0x00018000000a7ab9 */ /* 0x000fe20000000800 */
[----:B------:R-:W-:Y:S02]  /*0f10*/  ULOP3.LUT UR20, URZ, UR13, URZ, 0x33, !UPT ;  /* 0x0000000d3f147292 */ /* 0x000fe4000f8e333f */
[----:B------:R-:W-:Y:S02]  /*0f20*/  USHF.R.U32.HI UR13, URZ, UR24, UR12 ;  /* 0x000000183f0d7299 */ /* 0x000fe4000801160c */
[----:B------:R-:W-:Y:S02]  /*0f30*/  UIADD3 UR11, UR10, -0x1, URZ ;  /* 0xffffffff0a0b7890 */ /* 0x000fe4000fffe03f */
[----:B------:R-:W-:Y:S02]  /*0f40*/  UIADD3 UR23, -UR16, URZ, URZ ;  /* 0x0000003f10177290 */ /* 0x000fe4000fffe13f */
[----:B------:R-:W-:Y:S01]  /*0f50*/  UIMAD UR4, UR15, UR14, UR4 ;  /* 0x0000000e0f0472a4 */ /* 0x000fe2000f8e0204 */
[----:B------:R-:W-:Y:S01]  /*0f60*/  ULDC UR28, c[0x0][0x148] ;  /* 0x00005200001c7ab9 */ /* 0x000fe20000000800 */
[----:B------:R-:W-:Y:S01]  /*0f70*/  ULDC UR24, c[0x0][0x648] ;  /* 0x0001920000187ab9 */ /* 0x000fe20000000800 */
[----:B------:R-:W-:Y:S01]  /*0f80*/  ULDC UR25, c[0x0][0x638] ;  /* 0x00018e0000197ab9 */ /* 0x000fe20000000800 */
[----:B------:R-:W-:Y:S01]  /*0f90*/  UMOV UR12, UR27 ;  /* 0x0000001b000c7c82 */ /* 0x000fe20008000000 */
[----:B------:R-:W-:Y:S07]  /*0fa0*/  @!P0 BRA `(.L_x_11) ;  /* 0x0000000000308947 */ /* 0x000fee0003800000 */
[----:B------:R-:W-:Y:S02]  /*0fb0*/  ULDC UR16, c[0x0][0x64c] ;  /* 0x0001930000107ab9 */ /* 0x000fe40000000800 */
        /* <DEDUP_REMOVED lines=8> */
[----:B------:R-:W-:-:S07]  /*1040*/  UIMAD.WIDE.U32.X UR6, UR21, UR7, UR16, UP1 ;  /* 0x00000007150672a5 */ /* 0x000fce00088e0410 */
[----:B------:R-:W-:Y:S01]  /*1050*/  UMOV UR12, UR6 ;  /* 0x00000006000c7c82 */ /* 0x000fe20008000000 */
[----:B------:R-:W-:-:S05]  /*1060*/  UMOV UR13, UR7 ;  /* 0x00000007000d7c82 */ /* 0x000fca0008000000 */
.L_x_11:
[----:B------:R-:W-:Y:S01]  /*1070*/  UISETP.NE.AND UP1, UPT, UR38, URZ, UPT ;  /* 0x0000003f2600728c */ /* 0x000fe2000bf25270 */
[----:B------:R-:W-:Y:S01]  /*1080*/  IMAD.MOV.U32 R5, RZ, RZ, 0x1 ;  /* 0x00000001ff057424 */ /* 0x000fe200078e00ff */
[----:B------:R-:W-:Y:S01]  /*1090*/  USHF.R.U64 UR6, UR12, UR24, UR13 ;  /* 0x000000180c067299 */ /* 0x000fe2000800120d */
[----:B------:R-:W-:Y:S01]  /*10a0*/  IMAD.U32 R19, RZ, RZ, UR5 ;  /* 0x00000005ff137e24 */ /* 0x000fe2000f8e00ff */
[----:B------:R-:W-:Y:S02]  /*10b0*/  ULOP3.LUT UR20, UR26, UR20, URZ, 0xc0, !UPT ;  /* 0x000000141a147292 */ /* 0x000fe4000f8ec03f */
[----:B------:R-:W-:Y:S02]  /*10c0*/  UIADD3 UR7, -UR6, URZ, URZ ;  /* 0x0000003f06077290 */ /* 0x000fe4000fffe13f */
[----:B------:R-:W-:Y:S02]  /*10d0*/  UIMAD UR19, UR19, UR6, UR20 ;  /* 0x00000006131372a4 */ /* 0x000fe4000f8e0214 */
[----:B------:R-:W-:-:S02]  /*10e0*/  ULOP3.LUT UR11, UR22, UR11, URZ, 0xc0, !UPT ;  /* 0x0000000b160b7292 */ /* 0x000fc4000f8ec03f */
[----:B------:R-:W-:Y:S02]  /*10f0*/  @UP1 UIMAD UR4, UR28, UR23, UR9 ;  /* 0x000000171c0412a4 */ /* 0x000fe4000f8e0209 */
[----:B------:R-:W-:-:S03]  /*1100*/  UIMAD UR6, UR7, UR25, UR27 ;  /* 0x00000019070672a4 */ /* 0x000fc6000f8e021b */
[----:B------:R-:W-:Y:S01]  /*1110*/  ULDC UR7, c[0x0][0x610] ;  /* 0x0001840000077ab9 */ /* 0x000fe20000000800 */
[----:B------:R-:W-:Y:S02]  /*1120*/  UIMAD UR6, UR6, UR10, UR11 ;  /* 0x0000000a060672a4 */ /* 0x000fe4000f8e020b */
[----:B------:R-:W-:-:S04]  /*1130*/  UIMAD UR4, UR19, UR7, UR4 ;  /* 0x00000007130472a4 */ /* 0x000fc8000f8e0204 */
[----:B------:R-:W-:Y:S02]  /*1140*/  USEL UR7, UR6, UR4, !UP1 ;  /* 0x0000000406077287 */ /* 0x000fe4000c800000 */
[----:B------:R-:W-:-:S04]  /*1150*/  USEL UR4, UR4, UR6, !UP1 ;  /* 0x0000000604047287 */ /* 0x000fc8000c800000 */
[----:B------:R-:W-:Y:S02]  /*1160*/  IMAD.U32 R2, RZ, RZ, UR7 ;  /* 0x00000007ff027e24 */ /* 0x000fe4000f8e00ff */
[----:B------:R-:W-:-:S07]  /*1170*/  IMAD.U32 R18, RZ, RZ, UR4 ;  /* 0x00000004ff127e24 */ /* 0x000fce000f8e00ff */
.L_x_9:
[----:B------:R-:W-:Y:S02]  /*1180*/  ULDC UR4, c[0x0][0x28c] ;  /* 0x0000a30000047ab9 */ /* 0x000fe40000000800 */
[----:B------:R-:W-:-:S04]  /*1190*/  UIADD3 UR4, UR4, 0x1f, URZ ;  /* 0x0000001f04047890 */ /* 0x000fc8000fffe03f */
[----:B------:R-:W-:-:S04]  /*11a0*/  USHF.R.S32.HI UR5, URZ, 0x1f, UR4 ;  /* 0x0000001f3f057899 */ /* 0x000fc80008011404 */
[----:B------:R-:W-:-:S04]  /*11b0*/  ULEA.HI UR5, UR5, UR4, URZ, 0x5 ;  /* 0x0000000405057291 */ /* 0x000fc8000f8f283f */
[----:B------:R-:W-:Y:S01]  /*11c0*/  USHF.R.S32.HI UR39, URZ, 0x5, UR5 ;  /* 0x000000053f277899 */ /* 0x000fe20008011405 */
[----:B------:R-:W-:Y:S11]  /*11d0*/  @!P1 BRA `(.L_x_12) ;  /* 0x0000003400f09947 */ /* 0x000ff60003800000 */
[----:B------:R-:W-:-:S06]  /*11e0*/  UISETP.GT.U32.AND UP1, UPT, UR18, 0x1, UPT ;  /* 0x000000011200788c */ /* 0x000fcc000bf24070 */
[----:B------:R-:W-:-:S13]  /*11f0*/  PLOP3.LUT P0, PT, PT, PT, UP1, 0x80, 0x0 ;  /* 0x000000000000781c */ /* 0x000fda0003f0f018 */
[----:B------:R-:W-:Y:S05]  /*1200*/  @P0 EXIT ;  /* 0x000000000000094d */ /* 0x000fea0003800000 */
.L_x_13:
[----:B------:R-:W-:-:S08]  /*1210*/  NOP ;  /* 0x0000000000007918 */ /* 0x000fd00000000000 */
[----:B------:R-:W0:Y:S02]  /*1220*/  USETMAXREG.TRY_ALLOC.CTAPOOL UP1, 0xe8 ;  /* 0x000000e8000079c8 */ /* 0x000e240008020600 */
[----:B0-----:R-:W-:-:S13]  /*1230*/  PLOP3.LUT P0, PT, PT, PT, UP1, 0x80, 0x0 ;  /* 0x000000000000781c */ /* 0x001fda0003f0f018 */
[----:B------:R-:W-:Y:S05]  /*1240*/  @!P0 BRA `(.L_x_13) ;  /* 0xfffffffc00f08947 */ /* 0x000fea000383ffff */
[----:B------:R-:W-:-:S13]  /*1250*/  LOP3.LUT P0, RZ, R5, 0xff, RZ, 0xc0, !PT ;  /* 0x000000ff05ff7812 */ /* 0x000fda000780c0ff */
[----:B------:R-:W-:Y:S05]  /*1260*/  @!P0 EXIT ;  /* 0x000000000000894d */ /* 0x000fea0003800000 */
[----:B------:R-:W0:Y:S01]  /*1270*/  S2UR UR5, SR_CgaCtaId ;  /* 0x00000000000579c3 */ /* 0x000e220000008800 */
[----:B------:R-:W-:Y:S01]  /*1280*/  VIADD R6, R0, 0xffffffff ;  /* 0xffffffff00067836 */ /* 0x000fe20000000000 */
[----:B------:R-:W-:Y:S01]  /*1290*/  SHF.R.S32.HI R0, RZ, 0x1f, R3 ;  /* 0x0000001fff007819 */ /* 0x000fe20000011403 */
[----:B------:R-:W-:Y:S01]  /*12a0*/  USHF.R.U32.HI UR4, URZ, 0x1, UR39 ;  /* 0x000000013f047899 */ /* 0x000fe20008011627 */
[----:B------:R-:W-:Y:S02]  /*12b0*/  UMOV UR41, 0x400 ;  /* 0x0000040000297882 */ /* 0x000fe40000000000 */
[----:B------:R-:W-:Y:S01]  /*12c0*/  R2UR UR43, R6 ;  /* 0x00000000062b72ca */ /* 0x000fe200000e0000 */
[----:B------:R-:W-:Y:S01]  /*12d0*/  ULOP3.LUT UR42, UR39, 0x1, URZ, 0xc0, !UPT ;  /* 0x00000001272a7892 */ /* 0x000fe2000f8ec03f */
[CC--:B------:R-:W-:Y:S01]  /*12e0*/  LEA.HI R4, R0.reuse, R3.reuse, RZ, 0x2 ;  /* 0x0000000300047211 */ /* 0x0c0fe200078f10ff */
[----:B------:R-:W-:Y:S01]  /*12f0*/  ULOP3.LUT UR4, UR4, 0x1, URZ, 0xc0, !UPT ;  /* 0x0000000104047892 */ /* 0x000fe2000f8ec03f */
[----:B------:R-:W-:Y:S01]  /*1300*/  LEA.HI R0, R0, R3, RZ, 0x5 ;  /* 0x0000000300007211 */ /* 0x000fe200078f28ff */
[----:B------:R-:W-:Y:S01]  /*1310*/  USEL UR42, UR42, URZ, !UP0 ;  /* 0x0000003f2a2a7287 */ /* 0x000fe2000c000000 */
[--C-:B------:R-:W-:Y:S01]  /*1320*/  SHF.R.S32.HI R56, RZ, 0x2, R4.reuse ;  /* 0x00000002ff387819 */ /* 0x100fe20000011404 */
[----:B------:R-:W-:Y:S01]  /*1330*/  UISETP.EQ.U32.AND UP0, UPT, UR4, 0x1, !UP0 ;  /* 0x000000010400788c */ /* 0x000fe2000c702070 */
[----:B------:R-:W-:Y:S01]  /*1340*/  SHF.R.S32.HI R5, RZ, 0x1f, R4 ;  /* 0x0000001fff057819 */ /* 0x000fe20000011404 */
[----:B------:R-:W-:Y:S01]  /*1350*/  UISETP.LT.AND UP1, UPT, UR39, 0x1, UPT ;  /* 0x000000012700788c */ /* 0x000fe2000bf21270 */
[----:B------:R-:W-:Y:S01]  /*1360*/  LOP3.LUT R58, R4, 0xfffffffc, RZ, 0xc0, !PT ;  /* 0xfffffffc043a7812 */ /* 0x000fe200078ec0ff */
[----:B------:R-:W-:Y:S01]  /*1370*/  ULDC UR6, c[0x0][0x284] ;  /* 0x0000a10000067ab9 */ /* 0x000fe20000000800 */
[----:B------:R-:W-:Y:S01]  /*1380*/  LEA.HI R5, R5, R56, RZ, 0x3 ;  /* 0x0000003805057211 */ /* 0x000fe200078f18ff */
[----:B------:R-:W-:Y:S01]  /*1390*/  USHF.L.U32 UR43, UR43, 0x3, URZ ;  /* 0x000000032b2b7899 */ /* 0x000fe2000800063f */
[----:B------:R-:W-:Y:S01]  /*13a0*/  ISETP.NE.AND P0, PT, R6, RZ, PT ;  /* 0x000000ff0600720c */ /* 0x000fe20003f05270 */
[----:B------:R-:W-:Y:S01]  /*13b0*/  USEL UR45, UR39, 0x1, UP1 ;  /* 0x00000001272d7887 */ /* 0x000fe20008800000 */
[----:B------:R-:W-:Y:S01]  /*13c0*/  LOP3.LUT R5, R5, 0xfffffff8, RZ, 0xc0, !PT ;  /* 0xfffffff805057812 */ /* 0x000fe200078ec0ff */
[----:B------:R-:W-:Y:S01]  /*13d0*/  IMAD.IADD R58, R3, 0x1, -R58 ;  /* 0x00000001033a7824 */ /* 0x000fe200078e0a3a */
[----:B0-----:R-:W-:Y:S01]  /*13e0*/  ULEA UR41, UR5, UR41, 0x18 ;  /* 0x0000002905297291 */ /* 0x001fe2000f8ec03f */
[----:B------:R-:W-:Y:S01]  /*13f0*/  IMAD.U32 R60, RZ, RZ, UR43 ;  /* 0x0000002bff3c7e24 */ /* 0x000fe2000f8e00ff */
[----:B------:R-:W-:Y:S01]  /*1400*/  SEL R68, RZ, 0x1, P0 ;  /* 0x00000001ff447807 */ /* 0x000fe20000000000 */
[----:B------:R-:W-:Y:S01]  /*1410*/  IMAD.IADD R56, R56, 0x1, -R5 ;  /* 0x0000000138387824 */ /* 0x000fe200078e0a05 */
[----:B------:R-:W-:Y:S01]  /*1420*/  UIADD3 UR44, UR41, 0x30, URZ ;  /* 0x00000030292c7890 */ /* 0x000fe2000fffe03f */
[----:B------:R-:W-:Y:S01]  /*1430*/  SHF.R.S32.HI R5, RZ, 0x5, R0 ;  /* 0x00000005ff057819 */ /* 0x000fe20000011400 */
[----:B------:R-:W-:Y:S01]  /*1440*/  UIADD3 UR4, UR41, 0x2100, URZ ;  /* 0x0000210029047890 */ /* 0x000fe2000fffe03f */
[C---:B------:R-:W-:Y:S01]  /*1450*/  LOP3.LUT R62, R60.reuse, 0x8, RZ, 0xc0, !PT ;  /* 0x000000083c3e7812 */ /* 0x040fe200078ec0ff */
[----:B------:R-:W-:Y:S01]  /*1460*/  UIADD3 UR5, UR41, 0x100, URZ ;  /* 0x0000010029057890 */ /* 0x000fe2000fffe03f */
[--C-:B------:R-:W-:Y:S01]  /*1470*/  SHF.R.S32.HI R57, RZ, 0x1f, R56.reuse ;  /* 0x0000001fff397819 */ /* 0x100fe20000011438 */
[----:B------:R-:W-:Y:S01]  /*1480*/  USHF.R.U32.HI UR4, URZ, 0x4, UR4 ;  /* 0x000000043f047899 */ /* 0x000fe20008011604 */
[C-C-:B------:R-:W-:Y:S01]  /*1490*/  IMAD R63, R5.reuse, -0x10, -R56.reuse ;  /* 0xfffffff0053f7824 */ /* 0x140fe200078e0a38 */
[----:B------:R-:W-:Y:S01]  /*14a0*/  USHF.R.U32.HI UR5, URZ, 0x4, UR5 ;  /* 0x000000043f057899 */ /* 0x000fe20008011605 */
[----:B------:R-:W-:Y:S01]  /*14b0*/  IMAD.U32 R59, RZ, RZ, UR44 ;  /* 0x0000002cff3b7e24 */ /* 0x000fe2000f8e00ff */
[----:B------:R-:W-:Y:S01]  /*14c0*/  ULOP3.LUT UR4, UR4, 0x3fff, URZ, 0xc0, !UPT ;  /* 0x00003fff04047892 */ /* 0x000fe2000f8ec03f */
[----:B------:R-:W-:Y:S01]  /*14d0*/  IMAD.WIDE R56, R5, 0x10, R56 ;  /* 0x0000001005387825 */ /* 0x000fe200078e0238 */
[----:B------:R-:W-:Y:S01]  /*14e0*/  ULOP3.LUT UR5, UR5, 0x3fff, URZ, 0xc0, !UPT ;  /* 0x00003fff05057892 */ /* 0x000fe2000f8ec03f */
[----:B------:R-:W-:Y:S01]  /*14f0*/  LOP3.LUT R60, R60, 0x8, RZ, 0xc, !PT ;  /* 0x000000083c3c7812 */ /* 0x000fe200078e0cff */
[----:B------:R-:W-:Y:S01]  /*1500*/  ULOP3.LUT UR40, UR36, 0x1, URZ, 0xfc, !UPT ;  /* 0x0000000124287892 */ /* 0x000fe2000f8efc3f */
[----:B------:R-:W-:Y:S01]  /*1510*/  VIADD R61, R59, UR43 ;  /* 0x0000002b3b3d7c36 */ /* 0x000fe20008000000 */
[----:B------:R-:W-:Y:S01]  /*1520*/  LOP3.LUT R62, R62, 0x18, RZ, 0x3c, !PT ;  /* 0x000000183e3e7812 */ /* 0x000fe200078e3cff */
[----:B------:R-:W-:Y:S01]  /*1530*/  VIADD R63, R63, UR6 ;  /* 0x000000063f3f7c36 */ /* 0x000fe20008000000 */
[----:B------:R-:W-:-:S02]  /*1540*/  UIADD3 UR45, -UR45, UR39, URZ ;  /* 0x000000272d2d7290 */ /* 0x000fc4000fffe13f */
[----:B------:R-:W-:Y:S02]  /*1550*/  USEL UR46, URZ, 0x1, !UP0 ;  /* 0x000000013f2e7887 */ /* 0x000fe4000c000000 */
[----:B------:R-:W-:Y:S02]  /*1560*/  ULOP3.LUT UR47, UR4, 0x10000, URZ, 0xfc, !UPT ;  /* 0x00010000042f7892 */ /* 0x000fe4000f8efc3f */
[----:B------:R-:W-:-:S12]  /*1570*/  ULOP3.LUT UR48, UR5, 0x10000, URZ, 0xfc, !UPT ;  /* 0x0001000005307892 */ /* 0x000fd8000f8efc3f */
.L_x_97:
[----:B------:R-:W-:Y:S01]  /*1580*/  SHF.L.U32 R0, R68, 0x1f, RZ ;  /* 0x0000001f44007819 */ /* 0x000fe200000006ff */
[----:B------:R-:W-:Y:S02]  /*1590*/  ULDC UR4, c[0x0][0x28c] ;  /* 0x0000a30000047ab9 */ /* 0x000fe40000000800 */
[----:B------:R-:W-:Y:S01]  /*15a0*/  ISETP.LT.AND P1, PT, RZ, UR4, PT ;  /* 0x00000004ff007c0c */ /* 0x000fe2000bf21270 */
[----:B------:R-:W0:Y:S02]  /*15b0*/  SYNCS.PHASECHK.TRANS64.TRYWAIT P0, [R59+UR43], R0 ;  /* 0x000000003b0075a7 */ /* 0x000e24000800016b */
[----:B0-23--:R-:W-:Y:S10]  /*15c0*/  @!P0 BRA `(.L_x_14) ;  /* 0x0000004000948947 */ /* 0x00dff40003800000 */
.L_x_117:
[----:B------:R-:W-:Y:S05]  /*15d0*/  @P1 BRA `(.L_x_15) ;  /* 0x0000000000401947 */ /* 0x000fea0003800000 */
[----:B0-----:R-:W-:Y:S01]  /*15e0*/  MOV R0, 0x0 ;  /* 0x0000000000007802 */ /* 0x001fe20000000f00 */
[----:B------:R-:W-:Y:S01]  /*15f0*/  ULDC.64 UR4, c[0x4][0x68] ;  /* 0x01001a0000047ab9 */ /* 0x000fe20000000a00 */
[----:B------:R-:W-:Y:S01]  /*1600*/  ULDC.64 UR6, c[0x4][0x8] ;  /* 0x0100020000067ab9 */ /* 0x000fe20000000a00 */
[----:B------:R-:W-:Y:S01]  /*1610*/  IMAD.U32 R4, RZ, RZ, UR4 ;  /* 0x00000004ff047e24 */ /* 0x000fe2000f8e00ff */
[----:B------:R0:W1:Y:S01]  /*1620*/  LDC.64 R14, c[0x4][R0] ;  /* 0x01000000000e7b82 */ /* 0x0000620000000a00 */
[----:B------:R-:W-:Y:S01]  /*1630*/  IMAD.U32 R5, RZ, RZ, UR5 ;  /* 0x00000005ff057e24 */ /* 0x000fe2000f8e00ff */
[----:B------:R-:W-:Y:S01]  /*1640*/  ULDC.64 UR4, c[0x4][0x70] ;  /* 0x01001c0000047ab9 */ /* 0x000fe20000000a00 */
[----:B------:R-:W-:Y:S02]  /*1650*/  IMAD.U32 R10, RZ, RZ, UR6 ;  /* 0x00000006ff0a7e24 */ /* 0x000fe4000f8e00ff */
[----:B------:R-:W-:Y:S02]  /*1660*/  IMAD.U32 R6, RZ, RZ, UR4 ;  /* 0x00000004ff067e24 */ /* 0x000fe4000f8e00ff */
[----:B------:R-:W-:-:S02]  /*1670*/  IMAD.U32 R7, RZ, RZ, UR5 ;  /* 0x00000005ff077e24 */ /* 0x000fc4000f8e00ff */
[----:B------:R-:W-:Y:S02]  /*1680*/  IMAD.U32 R11, RZ, RZ, UR7 ;  /* 0x00000007ff0b7e24 */ /* 0x000fe4000f8e00ff */
[----:B------:R-:W-:Y:S02]  /*1690*/  IMAD.MOV.U32 R8, RZ, RZ, 0x1e1 ;  /* 0x000001e1ff087424 */ /* 0x000fe400078e00ff */
[----:B------:R-:W-:Y:S02]  /*16a0*/  IMAD.MOV.U32 R12, RZ, RZ, 0x1 ;  /* 0x00000001ff0c7424 */ /* 0x000fe400078e00ff */
[----:B0-----:R-:W-:-:S07]  /*16b0*/  IMAD.MOV.U32 R13, RZ, RZ, RZ ;  /* 0x000000ffff0d7224 */ /* 0x001fce00078e00ff */
[----:B------:R-:W-:-:S07]  /*16c0*/  LEPC R20, `(.L_x_15) ;  /* 0x000000001014794e */ /* 0x000fce0000000000 */
[----:B-1---5:R-:W-:Y:S05]  /*16d0*/  CALL.ABS.NOINC R14 ;  /* 0x000000000e007343 */ /* 0x022fea0003c00000 */
.L_x_15:
[----:B0-----:R-:W-:-:S05]  /*16e0*/  IMAD.U32 R0, RZ, RZ, UR40 ;  /* 0x00000028ff007e24 */ /* 0x001fca000f8e00ff */
[----:B------:R-:W-:-:S13]  /*16f0*/  ISETP.NE.AND P0, PT, R0, 0x3, PT ;  /* 0x000000030000780c */ /* 0x000fda0003f05270 */
[----:B------:R-:W-:Y:S05]  /*1700*/  @!P0 BRA `(.L_x_16) ;  /* 0x0000000000048947 */ /* 0x000fea0003800000 */
[----:B------:R-:W-:Y:S01]  /*1710*/  BPT.TRAP 0x1 ;  /* 0x000000040000795c */ /* 0x000fe20000300000 */
.L_x_16:
[----:B------:R-:W-:Y:S02]  /*1720*/  IMAD.U32 R3, RZ, RZ, UR42 ;  /* 0x0000002aff037e24 */ /* 0x000fe4000f8e00ff */
[----:B------:R-:W-:-:S03]  /*1730*/  IMAD.U32 R0, RZ, RZ, UR46 ;  /* 0x0000002eff007e24 */ /* 0x000fc6000f8e00ff */
[----:B------:R-:W-:Y:S02]  /*1740*/  LEA R3, R3, UR41, 0x3 ;  /* 0x0000002903037c11 */ /* 0x000fe4000f8e18ff */
[----:B------:R-:W-:-:S04]  /*1750*/  SHF.L.U32 R0, R0, 0x1f, RZ ;  /* 0x0000001f00007819 */ /* 0x000fc800000006ff */
[----:B------:R0:W1:Y:S01]  /*1760*/  SYNCS.PHASECHK.TRANS64.TRYWAIT P1, [R3+URZ], R0 ;  /* 0x00000000030075a7 */ /* 0x000062000802017f */
[----:B------:R-:W-:Y:S05]  /*1770*/  @!P0 BRA `(.L_x_17) ;  /* 0x0000000000048947 */ /* 0x000fea0003800000 */
[----:B------:R-:W-:Y:S01]  /*1780*/  BPT.TRAP 0x1 ;  /* 0x000000040000795c */ /* 0x000fe20000300000 */
.L_x_17:
[----:B-1----:R-:W-:Y:S05]  /*1790*/  @P1 BRA `(.L_x_18) ;  /* 0x0000000000081947 */ /* 0x002fea0003800000 */
[----:B------:R-:W1:Y:S02]  /*17a0*/  SYNCS.PHASECHK.TRANS64.TRYWAIT P1, [R3+URZ], R0 ;  /* 0x00000000030075a7 */ /* 0x000e64000802017f */
[----:B-1----:R-:W-:Y:S05]  /*17b0*/  @!P1 BRA `(.L_x_19) ;  /* 0x00000040002c9947 */ /* 0x002fea0003800000 */
.L_x_18:
[----:B------:R-:W-:Y:S05]  /*17c0*/  WARPSYNC.ALL ;  /* 0x0000000000007948 */ /* 0x000fea0003800000 */
[----:B------:R-:W-:Y:S01]  /*17d0*/  ULEA UR4, UR42, UR48, 0x8 ;  /* 0x000000302a047291 */ /* 0x000fe2000f8e403f */
[----:B------:R-:W-:Y:S01]  /*17e0*/  WARPGROUP.ARRIVE ;  /* 0x00000000000079c5 */ /* 0x000fe20000000000 */
[----:B------:R-:W-:Y:S01]  /*17f0*/  ULEA UR6, UR42, UR47, 0x8 ;  /* 0x0000002f2a067291 */ /* 0x000fe2000f8e403f */
[----:B01----:R-:W-:Y:S01]  /*1800*/  IMAD.U32 R0, RZ, RZ, UR45 ;  /* 0x0000002dff007e24 */ /* 0x003fe2000f8e00ff */
[----:B------:R-:W-:Y:S01]  /*1810*/  UMOV UR5, 0x80000020 ;  /* 0x8000002000057882 */ /* 0x000fe20000000000 */
[----:B------:R-:W-:-:S03]  /*1820*/  UMOV UR7, 0x80000020 ;  /* 0x8000002000077882 */ /* 0x000fc60000000000 */
[----:B------:R-:W-:-:S03]  /*1830*/  ISETP.GE.AND P1, PT, R0, 0x1, PT ;  /* 0x000000010000780c */ /* 0x000fc60003f26270 */
[----:B------:R-:W-:Y:S01]  /*1840*/  HGMMA.64x64x16.F32 R24, gdesc[UR4], RZ, !UPT, gsb0 ;  /* 0x00e00000041879f0 */ /* 0x000fe2000c0008ff */
[----:B------:R-:W-:Y:S02]  /*1850*/  UIADD3 UR4, UR4, 0x2, URZ ;  /* 0x0000000204047890 */ /* 0x000fe4000fffe03f */
[----:B------:R-:W-:Y:S01]  /*1860*/  UIADD3 UR6, UR6, 0x2, URZ ;  /* 0x0000000206067890 */ /* 0x000fe2000fffe03f */
[----:B------:R-:W-:Y:S01]  /*1870*/  UMOV UR5, 0x80000020 ;  /* 0x8000002000057882 */ /* 0x000fe20000000000 */
[----:B------:R-:W-:Y:S01]  /*1880*/  UMOV UR7, 0x80000020 ;  /* 0x8000002000077882 */ /* 0x000fe20000000000 */
[----:B------:R-:W-:Y:S02]  /*1890*/  WARPGROUP.DEPBAR.LE gsb0, 0x0 ;  /* 0x00008000000079c5 */ /* 0x000fe40000010000 */
[----:B------:R-:W-:-:S06]  /*18a0*/  WARPGROUP.ARRIVE ;  /* 0x00000000000079c5 */ /* 0x000fcc0000000000 */
[----:B------:R-:W-:Y:S03]  /*18b0*/  HGMMA.64x64x16.F32 R24, gdesc[UR4], R24, gsb0 ;  /* 0x00e00000041879f0 */ /* 0x000fe60008000818 */
[----:B------:R-:W-:Y:S02]  /*18c0*/  WARPGROUP.DEPBAR.LE gsb0, 0x0 ;  /* 0x00008000000079c5 */ /* 0x000fe40000010000 */
[----:B------:R-:W-:Y:S05]  /*18d0*/  @!P1 BRA `(.L_x_20) ;  /* 0x0000000000d49947 */ /* 0x000fea0003800000 */
[----:B------:R-:W-:Y:S01]  /*18e0*/  UIADD3 UR4, UR42, 0x1, URZ ;  /* 0x000000012a047890 */ /* 0x000fe2000fffe03f */
[----:B------:R-:W-:Y:S01]  /*18f0*/  IMAD.U32 R0, RZ, RZ, UR45 ;  /* 0x0000002dff007e24 */ /* 0x000fe2000f8e00ff */
[----:B------:R-:W-:Y:S02]  /*1900*/  UMOV UR9, UR42 ;  /* 0x0000002a00097c82 */ /* 0x000fe40008000000 */
[----:B------:R-:W-:-:S04]  /*1910*/  UISETP.NE.AND UP0, UPT, UR4, 0x2, UPT ;  /* 0x000000020400788c */ /* 0x000fc8000bf05270 */
[----:B------:R-:W-:Y:S02]  /*1920*/  USEL UR5, URZ, 0x1, UP0 ;  /* 0x000000013f057887 */ /* 0x000fe40008000000 */
[----:B------:R-:W-:Y:S02]  /*1930*/  USEL UR8, UR4, URZ, UP0 ;  /* 0x0000003f04087287 */ /* 0x000fe40008000000 */
[----:B------:R-:W-:-:S06]  /*1940*/  ULOP3.LUT UR5, UR46, UR5, URZ, 0x3c, !UPT ;  /* 0x000000052e057292 */ /* 0x000fcc000f8e3c3f */
[----:B------:R-:W-:-:S07]  /*1950*/  IMAD.U32 R5, RZ, RZ, UR5 ;  /* 0x00000005ff057e24 */ /* 0x000fce000f8e00ff */
.L_x_27:
[----:B01----:R-:W-:Y:S05]  /*1960*/  @!P0 BRA `(.L_x_21) ;  /* 0x0000000000048947 */ /* 0x003fea0003800000 */
[----:B------:R-:W-:Y:S01]  /*1970*/  BPT.TRAP 0x1 ;  /* 0x000000040000795c */ /* 0x000fe20000300000 */
.L_x_21:
[----:B------:R-:W-:Y:S01]  /*1980*/  ULEA UR4, UR8, UR41, 0x3 ;  /* 0x0000002908047291 */ /* 0x000fe2000f8e183f */
[----:B------:R-:W-:-:S08]  /*1990*/  SHF.L.U32 R3, R5, 0x1f, RZ ;  /* 0x0000001f05037819 */ /* 0x000fd000000006ff */
[----:B------:R0:W1:Y:S01]  /*19a0*/  SYNCS.PHASECHK.TRANS64.TRYWAIT P1, [UR4], R3 ;  /* 0x00000003ff0075a7 */ /* 0x0000620008020144 */
[----:B------:R-:W-:Y:S05]  /*19b0*/  @!P0 BRA `(.L_x_22) ;  /* 0x0000000000048947 */ /* 0x000fea0003800000 */
[----:B------:R-:W-:Y:S01]  /*19c0*/  BPT.TRAP 0x1 ;  /* 0x000000040000795c */ /* 0x000fe20000300000 */
.L_x_22:
[----:B-1----:R-:W-:Y:S05]  /*19d0*/  @P1 BRA `(.L_x_23) ;  /* 0x0000000000081947 */ /* 0x002fea0003800000 */
[----:B------:R-:W1:Y:S02]  /*19e0*/  SYNCS.PHASECHK.TRANS64.TRYWAIT P1, [UR4], R3 ;  /* 0x00000003ff0075a7 */ /* 0x000e640008020144 */
[----:B-1----:R-:W-:Y:S05]  /*19f0*/  @!P1 BRA `(.L_x_24) ;  /* 0x0000003c00b09947 */ /* 0x002fea0003800000 */
.L_x_23:
[----:B------:R-:W-:Y:S01]  /*1a00*/  ULEA UR4, UR8, UR48, 0x8 ;  /* 0x0000003008047291 */ /* 0x000fe2000f8e403f */
[----:B------:R-:W-:Y:S01]  /*1a10*/  WARPGROUP.ARRIVE ;  /* 0x00000000000079c5 */ /* 0x000fe20000000000 */
[----:B------:R-:W-:Y:S01]  /*1a20*/  ULEA UR6, UR8, UR47, 0x8 ;  /* 0x0000002f08067291 */ /* 0x000fe2000f8e403f */
[----:B------:R-:W-:Y:S01]  /*1a30*/  UMOV UR5, 0x80000020 ;  /* 0x8000002000057882 */ /* 0x000fe20000000000 */
[----:B------:R-:W-:-:S07]  /*1a40*/  UMOV UR7, 0x80000020 ;  /* 0x8000002000077882 */ /* 0x000fce0000000000 */
[----:B------:R-:W-:Y:S01]  /*1a50*/  HGMMA.64x64x16.F32 R24, gdesc[UR4], R24, gsb0 ;  /* 0x00e00000041879f0 */ /* 0x000fe20008000818 */
        /* <DEDUP_REMOVED lines=9> */
[----:B------:R-:W-:Y:S01]  /*1af0*/  BPT.TRAP 0x1 ;  /* 0x000000040000795c */ /* 0x000fe20000300000 */
.L_x_25:
[----:B------:R-:W-:Y:S02]  /*1b00*/  UISETP.GT.U32.AND UP0, UPT, UR36, 0x1, UPT ;  /* 0x000000012400788c */ /* 0x000fe4000bf04070 */
[----:B------:R-:W-:-:S04]  /*1b10*/  ULEA UR4, UR9, UR41, 0x3 ;  /* 0x0000002909047291 */ /* 0x000fc8000f8e183f */
[----:B------:R-:W-:Y:S01]  /*1b20*/  UIADD3 UR4, UR4, 0x10, URZ ;  /* 0x0000001004047890 */ /* 0x000fe2000fffe03f */
[----:B------:R-:W-:-:S03]  /*1b30*/  PLOP3.LUT P1, PT, PT, PT, UP0, 0x80, 0x0 ;  /* 0x000000000000781c */ /* 0x000fc60003f2f008 */
[----:B------:R-:W-:-:S09]  /*1b40*/  UPRMT UR4, URZ, 0x654, UR4 ;  /* 0x000006543f047896 */ /* 0x000fd20008000004 */
[----:B------:R-:W-:Y:S01]  /*1b50*/  SYNCS.ARRIVE.TRANS64.RED.A1T0 RZ, [UR4], RZ ;  /* 0x000000ffffff79a7 */ /* 0x000fe20008100404 */
[----:B------:R-:W-:Y:S05]  /*1b60*/  @P1 BRA `(.L_x_26) ;  /* 0x0000000000041947 */ /* 0x000fea0003800000 */
[----:B------:R-:W-:Y:S01]  /*1b70*/  BPT.TRAP 0x1 ;  /* 0x000000040000795c */ /* 0x000fe20000300000 */
.L_x_26:
[----:B------:R-:W-:Y:S01]  /*1b80*/  UIADD3 UR8, UR8, 0x1, URZ ;  /* 0x0000000108087890 */ /* 0x000fe2000fffe03f */
[C---:B------:R-:W-:Y:S01]  /*1b90*/  ISETP.GT.AND P1, PT, R0.reuse, 0x1, PT ;  /* 0x000000010000780c */ /* 0x040fe20003f24270 */
[----:B------:R-:W-:Y:S01]  /*1ba0*/  UIADD3 UR9, UR9, 0x1, URZ ;  /* 0x0000000109097890 */ /* 0x000fe2000fffe03f */
[----:B------:R-:W-:Y:S01]  /*1bb0*/  VIADD R0, R0, 0xffffffff ;  /* 0xffffffff00007836 */ /* 0x000fe20000000000 */
[----:B------:R-:W-:Y:S02]  /*1bc0*/  UISETP.NE.AND UP0, UPT, UR8, 0x2, UPT ;  /* 0x000000020800788c */ /* 0x000fe4000bf05270 */
[----:B------:R-:W-:Y:S02]  /*1bd0*/  UISETP.NE.AND UP1, UPT, UR9, 0x2, UPT ;  /* 0x000000020900788c */ /* 0x000fe4000bf25270 */
[----:B------:R-:W-:Y:S02]  /*1be0*/  USEL UR4, URZ, 0x1, UP0 ;  /* 0x000000013f047887 */ /* 0x000fe40008000000 */
[----:B------:R-:W-:-:S02]  /*1bf0*/  USEL UR8, UR8, URZ, UP0 ;  /* 0x0000003f08087287 */ /* 0x000fc40008000000 */
[----:B------:R-:W-:Y:S02]  /*1c00*/  USEL UR9, UR9, URZ, UP1 ;  /* 0x0000003f09097287 */ /* 0x000fe40008800000 */
[----:B------:R-:W-:Y:S01]  /*1c10*/  LOP3.LUT R5, R5, UR4, RZ, 0x3c, !PT ;  /* 0x0000000405057c12 */ /* 0x000fe2000f8e3cff */
[----:B------:R-:W-:Y:S09]  /*1c20*/  @P1 BRA `(.L_x_27) ;  /* 0xfffffffc004c1947 */ /* 0x000ff2000383ffff */
.L_x_20:
[----:B------:R-:W-:Y:S01]  /*1c30*/  ULDC UR6, c[0x0][0x28c] ;  /* 0x0000a30000067ab9 */ /* 0x000fe20000000800 */
[----:B------:R2:W-:Y:S01]  /*1c40*/  SYNCS.ARRIVE.TRANS64.A1T0 RZ, [R60+UR44], RZ ;  /* 0x000000ff3cff79a7 */ /* 0x0005e2000810002c */
[----:B------:R-:W-:-:S06]  /*1c50*/  UISETP.GE.AND UP0, UPT, UR6, 0x1, UPT ;  /* 0x000000010600788c */ /* 0x000fcc000bf06270 */
[----:B------:R-:W-:-:S13]  /*1c60*/  PLOP3.LUT P1, PT, PT, PT, UP0, 0x80, 0x0 ;  /* 0x000000000000781c */ /* 0x000fda0003f2f008 */
[----:B--2---:R-:W-:Y:S05]  /*1c70*/  @!P1 BRA `(.L_x_28) ;  /* 0x0000000000309947 */ /* 0x004fea0003800000 */
[----:B------:R-:W-:Y:S05]  /*1c80*/  @!P0 BRA `(.L_x_29) ;  /* 0x0000000000048947 */ /* 0x000fea0003800000 */
[----:B------:R-:W-:Y:S01]  /*1c90*/  BPT.TRAP 0x1 ;  /* 0x000000040000795c */ /* 0x000fe20000300000 */
.L_x_29:
[----:B------:R-:W-:Y:S02]  /*1ca0*/  UIADD3 UR4, UR45, UR42, URZ ;  /* 0x0000002a2d047290 */ /* 0x000fe4000fffe03f */
[----:B------:R-:W-:Y:S02]  /*1cb0*/  UISETP.GT.U32.AND UP0, UPT, UR36, 0x1, UPT ;  /* 0x000000012400788c */ /* 0x000fe4000bf04070 */
[----:B------:R-:W-:-:S04]  /*1cc0*/  USHF.L.U32 UR4, UR4, 0x3, URZ ;  /* 0x0000000304047899 */ /* 0x000fc8000800063f */
[----:B------:R-:W-:Y:S01]  /*1cd0*/  ULOP3.LUT UR4, UR4, 0x8, URZ, 0xc0, !UPT ;  /* 0x0000000804047892 */ /* 0x000fe2000f8ec03f */
[----:B------:R-:W-:-:S03]  /*1ce0*/  PLOP3.LUT P0, PT, PT, PT, UP0, 0x80, 0x0 ;  /* 0x000000000000781c */ /* 0x000fc60003f0f008 */
[----:B------:R-:W-:-:S04]  /*1cf0*/  UIADD3 UR4, UR41, 0x10, UR4 ;  /* 0x0000001029047890 */ /* 0x000fc8000fffe004 */
[----:B------:R-:W-:-:S09]  /*1d00*/  UPRMT UR4, URZ, 0x654, UR4 ;  /* 0x000006543f047896 */ /* 0x000fd20008000004 */
[----:B------:R-:W-:Y:S01]  /*1d10*/  SYNCS.ARRIVE.TRANS64.RED.A1T0 RZ, [UR4], RZ ;  /* 0x000000ffffff79a7 */ /* 0x000fe20008100404 */
[----:B------:R-:W-:Y:S05]  /*1d20*/  @P0 BRA `(.L_x_28) ;  /* 0x0000000000040947 */ /* 0x000fea0003800000 */
[----:B------:R-:W-:Y:S01]  /*1d30*/  BPT.TRAP 0x1 ;  /* 0x000000040000795c */ /* 0x000fe20000300000 */
.L_x_28:
[----:B------:R-:W-:Y:S01]  /*1d40*/  SHF.L.U32 R0, R68, 0x1f, RZ ;  /* 0x0000001f44007819 */ /* 0x000fe200000006ff */
[----:B------:R-:W-:Y:S01]  /*1d50*/  ULEA UR7, UR39, UR42, 0x1 ;  /* 0x0000002a27077291 */ /* 0x000fe2000f8e083f */
[----:B------:R-:W2:Y:S01]  /*1d60*/  LDC R7, c[0x0][0x288] ;  /* 0x0000a200ff077b82 */ /* 0x000ea20000000800 */
[----:B------:R-:W-:Y:S01]  /*1d70*/  UIADD3 UR4, UR6, 0x3e, URZ ;  /* 0x0000003e06047890 */ /* 0x000fe2000fffe03f */
[----:B------:R-:W-:Y:S01]  /*1d80*/  IMAD.SHL.U32 R8, R58, 0x2, RZ ;  /* 0x000000023a087824 */ /* 0x000fe200078e00ff */
[----:B------:R-:W-:Y:S02]  /*1d90*/  USHF.R.U32.HI UR5, URZ, 0x1, UR7 ;  /* 0x000000013f057899 */ /* 0x000fe40008011607 */
[----:B------:R-:W-:Y:S02]  /*1da0*/  UISETP.GT.U32.AND UP0, UPT, UR7, 0x1, UPT ;  /* 0x000000010700788c */ /* 0x000fe4000bf04070 */
[----:B------:R-:W-:Y:S01]  /*1db0*/  ULOP3.LUT UR5, UR5, 0x1, URZ, 0xc0, !UPT ;  /* 0x0000000105057892 */ /* 0x000fe2000f8ec03f */
[----:B------:R-:W3:Y:S01]  /*1dc0*/  SYNCS.PHASECHK.TRANS64.TRYWAIT P0, [R59+UR43+0x10], R0 ;  /* 0x000010003b0075a7 */ /* 0x000ee2000800016b */
[----:B------:R-:W-:Y:S01]  /*1dd0*/  UISETP.LT.U32.AND UP0, UPT, UR4, 0x3f, UP0 ;  /* 0x0000003f0400788c */ /* 0x000fe20008701070 */
[----:B------:R-:W-:Y:S01]  /*1de0*/  SHF.R.S32.HI R9, RZ, 0x1f, R8 ;  /* 0x0000001fff097819 */ /* 0x000fe20000011408 */
[----:B------:R-:W-:-:S02]  /*1df0*/  UISETP.NE.U32.AND UP1, UPT, UR5, 0x1, UPT ;  /* 0x000000010500788c */ /* 0x000fc4000bf25070 */
[----:B------:R-:W-:Y:S02]  /*1e00*/  USEL UR5, URZ, 0x1, !UP0 ;  /* 0x000000013f057887 */ /* 0x000fe4000c000000 */
[----:B------:R-:W-:-:S04]  /*1e10*/  UISETP.GT.U32.AND UP1, UPT, UR4, 0x3e, !UP1 ;  /* 0x0000003e0400788c */ /* 0x000fc8000cf24070 */
[----:B------:R-:W-:-:S04]  /*1e20*/  USEL UR4, URZ, 0x1, !UP1 ;  /* 0x000000013f047887 */ /* 0x000fc8000c800000 */
[----:B------:R-:W-:Y:S01]  /*1e30*/  ULOP3.LUT UR46, UR4, UR46, UR5, 0x96, !UPT ;  /* 0x0000002e042e7292 */ /* 0x000fe2000f8e9605 */
[----:B--23--:R-:W-:Y:S11]  /*1e40*/  @!P0 BRA `(.L_x_30) ;  /* 0x0000003800b48947 */ /* 0x00cff60003800000 */
.L_x_118:
[----:B--2---:R-:W-:Y:S01]  /*1e50*/  IMAD.SHL.U32 R0, R18, 0x40, RZ ;  /* 0x0000004012007824 */ /* 0x004fe200078e00ff */
[----:B------:R-:W-:Y:S01]  /*1e60*/  ULDC UR6, c[0x0][0x284] ;  /* 0x0000a10000067ab9 */ /* 0x000fe20000000800 */
[----:B------:R-:W-:Y:S01]  /*1e70*/  IMAD.SHL.U32 R14, R2, 0x40, RZ ;  /* 0x00000040020e7824 */ /* 0x000fe200078e00ff */
[----:B------:R-:W-:Y:S01]  /*1e80*/  SHF.R.S32.HI R11, RZ, 0x1f, R19 ;  /* 0x0000001fff0b7819 */ /* 0x000fe20000011413 */
[----:B------:R-:W-:Y:S01]  /*1e90*/  ULDC.64 UR4, c[0x0][0x5d0] ;  /* 0x0001740000047ab9 */ /* 0x000fe20000000a00 */
[----:B------:R-:W-:Y:S01]  /*1ea0*/  ISETP.GE.AND P0, PT, R0, UR6, PT ;  /* 0x0000000600007c0c */ /* 0x000fe2000bf06270 */
[----:B01----:R-:W-:Y:S01]  /*1eb0*/  IMAD.WIDE.U32 R2, R19, UR4, R8 ;  /* 0x0000000413027c25 */ /* 0x003fe2000f8e0008 */
[----:B------:R-:W-:Y:S01]  /*1ec0*/  SHF.R.S32.HI R15, RZ, 0x1f, R14 ;  /* 0x0000001fff0f7819 */ /* 0x000fe2000001140e */
[----:B------:R-:W-:Y:S01]  /*1ed0*/  ULOP3.LUT UR42, UR42, 0x1, URZ, 0xc0, !UPT ;  /* 0x000000012a2a7892 */ /* 0x000fe2000f8ec03f */
[----:B------:R-:W-:Y:S01]  /*1ee0*/  ISETP.GE.OR P0, PT, R14, R7, P0 ;  /* 0x000000070e00720c */ /* 0x000fe20000706670 */
[----:B------:R-:W-:-:S04]  /*1ef0*/  IMAD R4, R11, UR4, RZ ;  /* 0x000000040b047c24 */ /* 0x000fc8000f8e02ff */
[----:B------:R-:W-:Y:S01]  /*1f00*/  IMAD R5, R19, UR5, R4 ;  /* 0x0000000513057c24 */ /* 0x000fe2000f8e0204 */
[----:B------:R-:W-:-:S04]  /*1f10*/  IADD3 R4, P1, R14, R2, RZ ;  /* 0x000000020e047210 */ /* 0x000fc80007f3e0ff */
[----:B------:R-:W-:-:S03]  /*1f20*/  IADD3.X R5, R15, R3, R5, P1, !PT ;  /* 0x000000030f057210 */ /* 0x000fc60000ffe405 */
[----:B------:R-:W-:Y:S06]  /*1f30*/  @P0 BRA `(.L_x_31) ;  /* 0x0000002000c40947 */ /* 0x000fec0003800000 */
[----:B------:R-:W0:Y:S01]  /*1f40*/  LDC.64 R70, c[0x0][0x5c8] ;  /* 0x00017200ff467b82 */ /* 0x000e220000000a00 */
[----:B-----5:R-:W-:Y:S01]  /*1f50*/  FSETP.NEU.AND P0, PT, R23, RZ, PT ;  /* 0x000000ff1700720b */ /* 0x020fe20003f0d000 */
[----:B------:R-:W-:Y:S01]  /*1f60*/  IMAD R3, R58, -0x2, R7 ;  /* 0xfffffffe3a037824 */ /* 0x000fe200078e0207 */
[----:B------:R-:W-:Y:S01]  /*1f70*/  BSSY B0, `(.L_x_31) ;  /* 0x000022d000007945 */ /* 0x000fe20003800000 */
[----:B------:R-:W-:-:S04]  /*1f80*/  IMAD.WIDE R64, R18, 0x40, R56 ;  /* 0x0000004012407825 */ /* 0x000fc800078e0238 */
[----:B------:R-:W-:Y:S02]  /*1f90*/  IMAD.IADD R2, R3, 0x1, -R14 ;  /* 0x0000000103027824 */ /* 0x000fe400078e0a0e */
[----:B------:R-:W-:-:S03]  /*1fa0*/  IMAD.IADD R0, R63, 0x1, -R0 ;  /* 0x000000013f007824 */ /* 0x000fc600078e0a00 */
[----:B------:R-:W-:-:S04]  /*1fb0*/  ISETP.GT.AND P2, PT, R2, RZ, PT ;  /* 0x000000ff0200720c */ /* 0x000fc80003f44270 */
[----:B------:R-:W-:Y:S01]  /*1fc0*/  ISETP.GT.AND P1, PT, R0, RZ, P2 ;  /* 0x000000ff0000720c */ /* 0x000fe20001724270 */
[-C--:B0-----:R-:W-:Y:S02]  /*1fd0*/  IMAD R3, R65, R70.reuse, RZ ;  /* 0x0000004641037224 */ /* 0x081fe400078e02ff */
[----:B------:R-:W-:-:S04]  /*1fe0*/  IMAD.WIDE.U32 R66, R64, R70, R4 ;  /* 0x0000004640427225 */ /* 0x000fc800078e0004 */
[----:B------:R-:W-:-:S04]  /*1ff0*/  IMAD R3, R64, R71, R3 ;  /* 0x0000004740037224 */ /* 0x000fc800078e0203 */
[----:B------:R-:W-:Y:S01]  /*2000*/  IMAD.IADD R7, R67, 0x1, R3 ;  /* 0x0000000143077824 */ /* 0x000fe200078e0203 */
[----:B------:R-:W-:Y:S06]  /*2010*/  @!P0 BRA `(.L_x_32) ;  /* 0x0000001400f08947 */ /* 0x000fec0003800000 */
[----:B------:R-:W0:Y:S01]  /*2020*/  LDC.64 R72, c[0x0][0x5b8] ;  /* 0x00016e00ff487b82 */ /* 0x000e220000000a00 */
[----:B------:R-:W-:-:S07]  /*2030*/  ULDC.64 UR4, c[0x0][0x5c0] ;  /* 0x0001700000047ab9 */ /* 0x000fce0000000a00 */
[----:B------:R-:W1:Y:S08]  /*2040*/  LDC.64 R74, c[0x0][0x5b0] ;  /* 0x00016c00ff4a7b82 */ /* 0x000e700000000a00 */
[----:B------:R-:W2:Y:S01]  /*2050*/  LDC.64 R76, c[0x0][0x5a8] ;  /* 0x00016a00ff4c7b82 */ /* 0x000ea20000000a00 */
[-C--:B0-----:R-:W-:Y:S02]  /*2060*/  IMAD R6, R11, R72.reuse, RZ ;  /* 0x000000480b067224 */ /* 0x081fe400078e02ff */
[----:B------:R-:W-:-:S04]  /*2070*/  IMAD.WIDE.U32 R4, R19, R72, R8 ;  /* 0x0000004813047225 */ /* 0x000fc800078e0008 */
[----:B------:R-:W-:Y:S01]  /*2080*/  IMAD R67, R19, R73, R6 ;  /* 0x0000004913437224 */ /* 0x000fe200078e0206 */
[----:B------:R-:W-:Y:S01]  /*2090*/  IADD3 R10, P0, R14, R4, RZ ;  /* 0x000000040e0a7210 */ /* 0x000fe20007f1e0ff */
[----:B-1----:R-:W-:-:S03]  /*20a0*/  IMAD R3, R65, R74, RZ ;  /* 0x0000004a41037224 */ /* 0x002fc600078e02ff */
[----:B------:R-:W-:Y:S01]  /*20b0*/  IADD3.X R11, R15, R5, R67, P0, !PT ;  /* 0x000000050f0b7210 */ /* 0x000fe200007fe443 */
[C---:B------:R-:W-:Y:S02]  /*20c0*/  IMAD R69, R64.reuse, R75, R3 ;  /* 0x0000004b40457224 */ /* 0x040fe400078e0203 */
[----:B------:R-:W-:-:S04]  /*20d0*/  IMAD.WIDE.U32 R4, R64, R74, R10 ;  /* 0x0000004a40047225 */ /* 0x000fc800078e000a */
[----:B------:R-:W-:Y:S01]  /*20e0*/  IMAD.IADD R3, R5, 0x1, R69 ;  /* 0x0000000105037824 */ /* 0x000fe200078e0245 */
[----:B--2---:R-:W-:-:S04]  /*20f0*/  LEA R12, P0, R4, R76, 0x1 ;  /* 0x0000004c040c7211 */ /* 0x004fc800078008ff */
[----:B------:R-:W-:-:S05]  /*2100*/  LEA.HI.X R13, R4, R77, R3, 0x1, P0 ;  /* 0x0000004d040d7211 */ /* 0x000fca00000f0c03 */
[----:B------:R-:W2:Y:S01]  /*2110*/  @P1 LDG.E.LTC128B.U16 R3, desc[UR52][R12.64] ;  /* 0x000000340c031981 */ /* 0x000ea2000c1e1520 */
[----:B------:R-:W-:Y:S01]  /*2120*/  IMAD.WIDE.U32 R4, R64, R74, R14 ;  /* 0x0000004a40047225 */ /* 0x000fe200078e000e */
[----:B------:R-:W-:Y:S02]  /*2130*/  BSSY B1, `(.L_x_33) ;  /* 0x0000015000017945 */ /* 0x000fe40003800000 */
[----:B------:R-:W-:-:S04]  /*2140*/  IADD3 R20, P0, R8, R4, RZ ;  /* 0x0000000408147210 */ /* 0x000fc80007f1e0ff */
[----:B------:R-:W-:Y:S02]  /*2150*/  IADD3.X R21, R9, R69, R5, P0, !PT ;  /* 0x0000004509157210 */ /* 0x000fe400007fe405 */
[----:B------:R-:W-:Y:S01]  /*2160*/  LEA R6, P0, R66, UR4, 0x1 ;  /* 0x0000000442067c11 */ /* 0x000fe2000f8008ff */
[----:B------:R-:W-:-:S03]  /*2170*/  IMAD.WIDE.U32 R20, R19, R72, R20 ;  /* 0x0000004813147225 */ /* 0x000fc600078e0014 */
[----:B------:R-:W-:Y:S02]  /*2180*/  LEA.HI.X R7, R66, UR5, R7, 0x1, P0 ;  /* 0x0000000542077c11 */ /* 0x000fe400080f0c07 */
[----:B------:R-:W-:-:S04]  /*2190*/  ISETP.GT.AND P0, PT, R2, 0x1, PT ;  /* 0x000000010200780c */ /* 0x000fc80003f04270 */
[----:B------:R-:W-:Y:S01]  /*21a0*/  ISETP.GT.AND P3, PT, R0, RZ, P0 ;  /* 0x000000ff0000720c */ /* 0x000fe20000764270 */
[----:B--2---:R-:W-:-:S05]  /*21b0*/  HADD2.F32 R4, -RZ, R3.H0_H0 ;  /* 0x20000003ff047230 */ /* 0x004fca0000004100 */
[----:B------:R-:W-:Y:S01]  /*21c0*/  FMUL R5, R4, R23 ;  /* 0x0000001704057220 */ /* 0x000fe20000400000 */
[----:B------:R-:W-:-:S03]  /*21d0*/  LEA R4, P4, R20, R76, 0x1 ;  /* 0x0000004c14047211 */ /* 0x000fc600078808ff */
[----:B------:R-:W-:-:S05]  /*21e0*/  FFMA R5, R24, R22, R5 ;  /* 0x0000001618057223 */ /* 0x000fca0000000005 */
[----:B------:R-:W-:Y:S01]  /*21f0*/  F2FP.F16.F32.PACK_AB R12, RZ, R5 ;  /* 0x00000005ff0c723e */ /* 0x000fe200000000ff */
[----:B------:R-:W-:-:S03]  /*2200*/  IMAD.IADD R5, R67, 0x1, R21 ;  /* 0x0000000143057824 */ /* 0x000fc600078e0215 */
[----:B------:R-:W-:Y:S01]  /*2210*/  PRMT R13, R12, 0x7610, R13 ;  /* 0x000076100c0d7816 */ /* 0x000fe2000000000d */
[----:B------:R-:W-:Y:S01]  /*2220*/  IMAD.SHL.U32 R12, R74, 0x8, RZ ;  /* 0x000000084a0c7824 */ /* 0x000fe200078e00ff */
[----:B------:R-:W-:-:S03]  /*2230*/  LEA.HI.X R5, R20, R77, R5, 0x1, P4 ;  /* 0x0000004d14057211 */ /* 0x000fc600020f0c05 */
[----:B------:R0:W-:Y:S02]  /*2240*/  @P1 STG.E.U16 desc[UR52][R6.64], R13 ;  /* 0x0000000d06001986 */ /* 0x0001e4000c101534 */
[----:B0-----:R-:W-:Y:S01]  /*2250*/  SHF.L.U64.HI R13, R74, 0x3, R75 ;  /* 0x000000034a0d7819 */ /* 0x001fe2000001024b */
[----:B------:R-:W-:Y:S06]  /*2260*/  @!P3 BRA `(.L_x_34) ;  /* 0x000000000004b947 */ /* 0x000fec0003800000 */
[----:B------:R0:W5:Y:S02]  /*2270*/  LDG.E.LTC128B.U16 R3, desc[UR52][R4.64+0x2] ;  /* 0x0000023404037981 */ /* 0x000164000c1e1520 */
.L_x_34:
[----:B------:R-:W-:Y:S05]  /*2280*/  BSYNC B1 ;  /* 0x0000000000017941 */ /* 0x000fea0003800000 */
.L_x_33:
[----:B-----5:R-:W-:Y:S01]  /*2290*/  HADD2.F32 R18, -RZ, R3.H0_H0 ;  /* 0x20000003ff127230 */ /* 0x020fe20000004100 */
[----:B------:R-:W-:Y:S01]  /*22a0*/  ISETP.GT.AND P2, PT, R0, 0x8, P2 ;  /* 0x000000080000780c */ /* 0x000fe20001744270 */
[----:B------:R-:W-:-:S04]  /*22b0*/  IMAD.WIDE.U32 R64, R64, R74, R12 ;  /* 0x0000004a40407225 */ /* 0x000fc800078e000c */
[----:B------:R-:W-:Y:S01]  /*22c0*/  FMUL R18, R18, R23 ;  /* 0x0000001712127220 */ /* 0x000fe20000400000 */
[----:B------:R-:W-:Y:S01]  /*22d0*/  IMAD.IADD R69, R69, 0x1, R65 ;  /* 0x0000000145457824 */ /* 0x000fe200078e0241 */
[----:B------:R-:W-:Y:S02]  /*22e0*/  IADD3 R10, P1, R10, R64, RZ ;  /* 0x000000400a0a7210 */ /* 0x000fe40007f3e0ff */
[----:B------:R-:W-:-:S03]  /*22f0*/  FFMA R18, R25, R22, R18 ;  /* 0x0000001619127223 */ /* 0x000fc60000000012 */
[----:B------:R-:W-:Y:S01]  /*2300*/  IMAD.X R11, R69, 0x1, R11, P1 ;  /* 0x00000001450b7824 */ /* 0x000fe200008e060b */
[C---:B------:R-:W-:Y:S02]  /*2310*/  LEA R12, P1, R10.reuse, R76, 0x1 ;  /* 0x0000004c0a0c7211 */ /* 0x040fe400078208ff */
[----:B------:R-:W-:Y:S02]  /*2320*/  F2FP.F16.F32.PACK_AB R18, RZ, R18 ;  /* 0x00000012ff12723e */ /* 0x000fe400000000ff */
[----:B------:R-:W-:Y:S02]  /*2330*/  LEA.HI.X R13, R10, R77, R11, 0x1, P1 ;  /* 0x0000004d0a0d7211 */ /* 0x000fe400008f0c0b */
[----:B------:R-:W-:Y:S02]  /*2340*/  PRMT R20, R18, 0x7610, R20 ;  /* 0x0000761012147816 */ /* 0x000fe40000000014 */
[----:B------:R-:W-:-:S03]  /*2350*/  PRMT R18, R3, 0x7610, R18 ;  /* 0x0000761003127816 */ /* 0x000fc60000000012 */
[----:B------:R1:W-:Y:S04]  /*2360*/  @P3 STG.E.U16 desc[UR52][R6.64+0x2], R20 ;  /* 0x0000021406003986 */ /* 0x0003e8000c101534 */
[----:B------:R-:W2:Y:S01]  /*2370*/  @P2 LDG.E.LTC128B.U16 R18, desc[UR52][R12.64] ;  /* 0x000000340c122981 */ /* 0x000ea2000c1e1520 */
[----:B------:R-:W-:Y:S01]  /*2380*/  IADD3 R14, P1, P3, R8, R64, R14 ;  /* 0x00000040080e7210 */ /* 0x000fe20007b3e00e */
[----:B------:R-:W-:Y:S01]  /*2390*/  BSSY B1, `(.L_x_35) ;  /* 0x0000011000017945 */ /* 0x000fe20003800000 */
[C---:B------:R-:W-:Y:S02]  /*23a0*/  SHF.L.U64.HI R11, R70.reuse, 0x4, R71 ;  /* 0x00000004460b7819 */ /* 0x040fe40000010247 */
[----:B------:R-:W-:Y:S02]  /*23b0*/  IADD3.X R15, R9, R69, R15, P1, P3 ;  /* 0x00000045090f7210 */ /* 0x000fe40000fe640f */
[----:B------:R-:W-:-:S02]  /*23c0*/  LEA R10, P1, R70, R6, 0x4 ;  /* 0x00000006460a7211 */ /* 0x000fc400078220ff */
[----:B------:R-:W-:Y:S01]  /*23d0*/  ISETP.GT.AND P0, PT, R0, 0x8, P0 ;  /* 0x000000080000780c */ /* 0x000fe20000704270 */
[----:B------:R-:W-:-:S04]  /*23e0*/  IMAD.WIDE.U32 R14, R19, R72, R14 ;  /* 0x00000048130e7225 */ /* 0x000fc800078e000e */
[----:B------:R-:W-:Y:S02]  /*23f0*/  IMAD.X R11, R11, 0x1, R7, P1 ;  /* 0x000000010b0b7824 */ /* 0x000fe400008e0607 */
[----:B------:R-:W-:Y:S02]  /*2400*/  IMAD.IADD R9, R67, 0x1, R15 ;  /* 0x0000000143097824 */ /* 0x000fe400078e020f */
[----:B--2---:R-:W-:-:S05]  /*2410*/  HADD2.F32 R8, -RZ, R18.H0_H0 ;  /* 0x20000012ff087230 */ /* 0x004fca0000004100 */
[----:B------:R-:W-:Y:S01]  /*2420*/  FMUL R3, R8, R23 ;  /* 0x0000001708037220 */ /* 0x000fe20000400000 */
[----:B------:R-:W-:-:S03]  /*2430*/  LEA R8, P3, R14, R76, 0x1 ;  /* 0x0000004c0e087211 */ /* 0x000fc600078608ff */
[----:B------:R-:W-:Y:S01]  /*2440*/  FFMA R3, R26, R22, R3 ;  /* 0x000000161a037223 */ /* 0x000fe20000000003 */
[----:B------:R-:W-:-:S04]  /*2450*/  LEA.HI.X R9, R14, R77, R9, 0x1, P3 ;  /* 0x0000004d0e097211 */ /* 0x000fc800018f0c09 */
[----:B------:R-:W-:-:S05]  /*2460*/  F2FP.F16.F32.PACK_AB R3, RZ, R3 ;  /* 0x00000003ff03723e */ /* 0x000fca00000000ff */
[----:B------:R1:W-:Y:S01]  /*2470*/  @P2 STG.E.U16 desc[UR52][R10.64], R3 ;  /* 0x000000030a002986 */ /* 0x0003e2000c101534 */
[----:B------:R-:W-:Y:S05]  /*2480*/  @!P0 BRA `(.L_x_36) ;  /* 0x0000000000048947 */ /* 0x000fea0003800000 */
[----:B------:R2:W5:Y:S02]  /*2490*/  LDG.E.LTC128B.U16 R18, desc[UR52][R8.64+0x2] ;  /* 0x0000023408127981 */ /* 0x000564000c1e1520 */
.L_x_36:
[----:B------:R-:W-:Y:S05]  /*24a0*/  BSYNC B1 ;  /* 0x0000000000017941 */ /* 0x000fea0003800000 */
.L_x_35:
[----:B-----5:R-:W-:Y:S01]  /*24b0*/  HADD2.F32 R12, -RZ, R18.H0_H0 ;  /* 0x20000012ff0c7230 */ /* 0x020fe20000004100 */
[----:B------:R-:W-:Y:S01]  /*24c0*/  ISETP.GT.AND P1, PT, R2, 0x8, PT ;  /* 0x000000080200780c */ /* 0x000fe20003f24270 */
[----:B------:R-:W-:Y:S03]  /*24d0*/  BSSY B1, `(.L_x_37) ;  /* 0x0000008000017945 */ /* 0x000fe60003800000 */
[----:B------:R-:W-:Y:S01]  /*24e0*/  FMUL R12, R12, R23 ;  /* 0x000000170c0c7220 */ /* 0x000fe20000400000 */
[----:B------:R-:W-:-:S03]  /*24f0*/  ISETP.GT.AND P2, PT, R0, RZ, P1 ;  /* 0x000000ff0000720c */ /* 0x000fc60000f44270 */
[----:B------:R-:W-:-:S05]  /*2500*/  FFMA R12, R27, R22, R12 ;  /* 0x000000161b0c7223 */ /* 0x000fca000000000c */
[----:B------:R-:W-:-:S05]  /*2510*/  F2FP.F16.F32.PACK_AB R12, RZ, R12 ;  /* 0x0000000cff0c723e */ /* 0x000fca00000000ff */
[----:B------:R3:W-:Y:S01]  /*2520*/  @P0 STG.E.U16 desc[UR52][R10.64+0x2], R12 ;  /* 0x0000020c0a000986 */ /* 0x0007e2000c101534 */
[----:B------:R-:W-:Y:S05]  /*2530*/  @!P2 BRA `(.L_x_38) ;  /* 0x000000000004a947 */ /* 0x000fea0003800000 */
[----:B------:R4:W5:Y:S02]  /*2540*/  LDG.E.LTC128B.U16 R18, desc[UR52][R4.64+0x10] ;  /* 0x0000103404127981 */ /* 0x000964000c1e1520 */
.L_x_38:
[----:B------:R-:W-:Y:S05]  /*2550*/  BSYNC B1 ;  /* 0x0000000000017941 */ /* 0x000fea0003800000 */
.L_x_37:
[----:B---3-5:R-:W-:Y:S01]  /*2560*/  HADD2.F32 R12, -RZ, R18.H0_H0 ;  /* 0x20000012ff0c7230 */ /* 0x028fe20000004100 */
[----:B------:R-:W-:Y:S01]  /*2570*/  ISETP.GT.AND P0, PT, R2, 0x9, PT ;  /* 0x000000090200780c */ /* 0x000fe20003f04270 */
[----:B------:R-:W-:Y:S03]  /*2580*/  BSSY B1, `(.L_x_39) ;  /* 0x0000008000017945 */ /* 0x000fe60003800000 */
[----:B-1----:R-:W-:Y:S01]  /*2590*/  FMUL R3, R12, R23 ;  /* 0x000000170c037220 */ /* 0x002fe20000400000 */
[----:B------:R-:W-:-:S03]  /*25a0*/  ISETP.GT.AND P3, PT, R0, RZ, P0 ;  /* 0x000000ff0000720c */ /* 0x000fc60000764270 */
[----:B------:R-:W-:-:S05]  /*25b0*/  FFMA R3, R28, R22, R3 ;  /* 0x000000161c037223 */ /* 0x000fca0000000003 */
[----:B------:R-:W-:-:S05]  /*25c0*/  F2FP.F16.F32.PACK_AB R3, RZ, R3 ;  /* 0x00000003ff03723e */ /* 0x000fca00000000ff */
[----:B------:R1:W-:Y:S01]  /*25d0*/  @P2 STG.E.U16 desc[UR52][R6.64+0x10], R3 ;  /* 0x0000100306002986 */ /* 0x0003e2000c101534 */
[----:B------:R-:W-:Y:S05]  /*25e0*/  @!P3 BRA `(.L_x_40) ;  /* 0x000000000004b947 */ /* 0x000fea0003800000 */
[----:B------:R3:W5:Y:S02]  /*25f0*/  LDG.E.LTC128B.U16 R18, desc[UR52][R4.64+0x12] ;  /* 0x0000123404127981 */ /* 0x000764000c1e1520 */
.L_x_40:
[----:B------:R-:W-:Y:S05]  /*2600*/  BSYNC B1 ;  /* 0x0000000000017941 */ /* 0x000fea0003800000 */
.L_x_39:
[----:B-----5:R-:W-:Y:S01]  /*2610*/  HADD2.F32 R12, -RZ, R18.H0_H0 ;  /* 0x20000012ff0c7230 */ /* 0x020fe20000004100 */
[----:B------:R-:W-:Y:S01]  /*2620*/  ISETP.GT.AND P1, PT, R0, 0x8, P1 ;  /* 0x000000080000780c */ /* 0x000fe20000f24270 */
[----:B------:R-:W-:Y:S03]  /*2630*/  BSSY B1, `(.L_x_41) ;  /* 0x0000007000017945 */ /* 0x000fe60003800000 */
[----:B------:R-:W-:-:S04]  /*2640*/  FMUL R12, R12, R23 ;  /* 0x000000170c0c7220 */ /* 0x000fc80000400000 */
[----:B------:R-:W-:-:S05]  /*2650*/  FFMA R12, R29, R22, R12 ;  /* 0x000000161d0c7223 */ /* 0x000fca000000000c */
[----:B------:R-:W-:-:S05]  /*2660*/  F2FP.F16.F32.PACK_AB R12, RZ, R12 ;  /* 0x0000000cff0c723e */ /* 0x000fca00000000ff */
[----:B------:R0:W-:Y:S01]  /*2670*/  @P3 STG.E.U16 desc[UR52][R6.64+0x12], R12 ;  /* 0x0000120c06003986 */ /* 0x0001e2000c101534 */
[----:B------:R-:W-:Y:S05]  /*2680*/  @!P1 BRA `(.L_x_42) ;  /* 0x0000000000049947 */ /* 0x000fea0003800000 */
[----:B------:R0:W5:Y:S02]  /*2690*/  LDG.E.LTC128B.U16 R18, desc[UR52][R8.64+0x10] ;  /* 0x0000103408127981 */ /* 0x000164000c1e1520 */
.L_x_42:
[----:B------:R-:W-:Y:S05]  /*26a0*/  BSYNC B1 ;  /* 0x0000000000017941 */ /* 0x000fea0003800000 */
.L_x_41:
[----:B0----5:R-:W-:Y:S01]  /*26b0*/  HADD2.F32 R12, -RZ, R18.H0_H0 ;  /* 0x20000012ff0c7230 */ /* 0x021fe20000004100 */
[----:B------:R-:W-:Y:S01]  /*26c0*/  ISETP.GT.AND P0, PT, R0, 0x8, P0 ;  /* 0x000000080000780c */ /* 0x000fe20000704270 */
[----:B------:R-:W-:Y:S03]  /*26d0*/  BSSY B1, `(.L_x_43) ;  /* 0x0000007000017945 */ /* 0x000fe60003800000 */
[----:B-1----:R-:W-:-:S04]  /*26e0*/  FMUL R3, R12, R23 ;  /* 0x000000170c037220 */ /* 0x002fc80000400000 */
[----:B------:R-:W-:-:S05]  /*26f0*/  FFMA R3, R30, R22, R3 ;  /* 0x000000161e037223 */ /* 0x000fca0000000003 */
[----:B------:R-:W-:-:S05]  /*2700*/  F2FP.F16.F32.PACK_AB R3, RZ, R3 ;  /* 0x00000003ff03723e */ /* 0x000fca00000000ff */
[----:B------:R0:W-:Y:S01]  /*2710*/  @P1 STG.E.U16 desc[UR52][R10.64+0x10], R3 ;  /* 0x000010030a001986 */ /* 0x0001e2000c101534 */
[----:B------:R-:W-:Y:S05]  /*2720*/  @!P0 BRA `(.L_x_44) ;  /* 0x0000000000048947 */ /* 0x000fea0003800000 */
[----:B------:R1:W5:Y:S02]  /*2730*/  LDG.E.LTC128B.U16 R18, desc[UR52][R8.64+0x12] ;  /* 0x0000123408127981 */ /* 0x000364000c1e1520 */
.L_x_44:
[----:B------:R-:W-:Y:S05]  /*2740*/  BSYNC B1 ;  /* 0x0000000000017941 */ /* 0x000fea0003800000 */
.L_x_43:
        /* <DEDUP_REMOVED lines=10> */
.L_x_46:
[----:B------:R-:W-:Y:S05]  /*27f0*/  BSYNC B1 ;  /* 0x0000000000017941 */ /* 0x000fea0003800000 */
.L_x_45:
[----:B0----5:R-:W-:Y:S01]  /*2800*/  HADD2.F32 R12, -RZ, R18.H0_H0 ;  /* 0x20000012ff0c7230 */ /* 0x021fe20000004100 */
        /* <DEDUP_REMOVED lines=9> */
.L_x_48:
[----:B------:R-:W-:Y:S05]  /*28a0*/  BSYNC B1 ;  /* 0x0000000000017941 */ /* 0x000fea0003800000 */
.L_x_47:
        /* <DEDUP_REMOVED lines=9> */
.L_x_50:
[----:B------:R-:W-:Y:S05]  /*2940*/  BSYNC B1 ;  /* 0x0000000000017941 */ /* 0x000fea0003800000 */
.L_x_49:
[----:B0----5:R-:W-:Y:S01]  /*2950*/  HADD2.F32 R12, -RZ, R18.H0_H0 ;  /* 0x20000012ff0c7230 */ /* 0x021fe20000004100 */
        /* <DEDUP_REMOVED lines=8> */
.L_x_52:
[----:B------:R-:W-:Y:S05]  /*29e0*/  BSYNC B1 ;  /* 0x0000000000017941 */ /* 0x000fea0003800000 */
.L_x_51:
        /* <DEDUP_REMOVED lines=10> */
.L_x_54:
[----:B------:R-:W-:Y:S05]  /*2a90*/  BSYNC B1 ;  /* 0x0000000000017941 */ /* 0x000fea0003800000 */
.L_x_53:
        /* <DEDUP_REMOVED lines=10> */
.L_x_56:
[----:B------:R-:W-:Y:S05]  /*2b40*/  BSYNC B1 ;  /* 0x0000000000017941 */ /* 0x000fea0003800000 */
.L_x_55:
        /* <DEDUP_REMOVED lines=9> */
.L_x_58:
[----:B------:R-:W-:Y:S05]  /*2be0*/  BSYNC B1 ;  /* 0x0000000000017941 */ /* 0x000fea0003800000 */
.L_x_57:
        /* <DEDUP_REMOVED lines=9> */
.L_x_60:
[----:B------:R-:W-:Y:S05]  /*2c80*/  BSYNC B1 ;  /* 0x0000000000017941 */ /* 0x000fea0003800000 */
.L_x_59:
        /* <DEDUP_REMOVED lines=10> */
.L_x_62:
[----:B------:R-:W-:Y:S05]  /*2d30*/  BSYNC B1 ;  /* 0x0000000000017941 */ /* 0x000fea0003800000 */
.L_x_61:
        /* <DEDUP_REMOVED lines=10> */
.L_x_64:
[----:B------:R-:W-:Y:S05]  /*2de0*/  BSYNC B1 ;  /* 0x0000000000017941 */ /* 0x000fea0003800000 */
.L_x_63:
        /* <DEDUP_REMOVED lines=9> */
.L_x_66:
[----:B------:R-:W-:Y:S05]  /*2e80*/  BSYNC B1 ;  /* 0x0000000000017941 */ /* 0x000fea0003800000 */
.L_x_65:
        /* <DEDUP_REMOVED lines=9> */
.L_x_68:
[----:B------:R-:W-:Y:S05]  /*2f20*/  BSYNC B1 ;  /* 0x0000000000017941 */ /* 0x000fea0003800000 */
.L_x_67:
        /* <DEDUP_REMOVED lines=10> */
.L_x_70:
[----:B------:R-:W-:Y:S05]  /*2fd0*/  BSYNC B1 ;  /* 0x0000000000017941 */ /* 0x000fea0003800000 */
.L_x_69:
        /* <DEDUP_REMOVED lines=10> */
.L_x_72:
[----:B------:R-:W-:Y:S05]  /*3080*/  BSYNC B1 ;  /* 0x0000000000017941 */ /* 0x000fea0003800000 */
.L_x_71:
        /* <DEDUP_REMOVED lines=9> */
.L_x_74:
[----:B------:R-:W-:Y:S05]  /*3120*/  BSYNC B1 ;  /* 0x0000000000017941 */ /* 0x000fea0003800000 */
.L_x_73:
        /* <DEDUP_REMOVED lines=9> */
.L_x_76:
[----:B------:R-:W-:Y:S05]  /*31c0*/  BSYNC B1 ;  /* 0x0000000000017941 */ /* 0x000fea0003800000 */
.L_x_75:
        /* <DEDUP_REMOVED lines=10> */
.L_x_78:
[----:B------:R-:W-:Y:S05]  /*3270*/  BSYNC B1 ;  /* 0x0000000000017941 */ /* 0x000fea0003800000 */
.L_x_77:
        /* <DEDUP_REMOVED lines=10> */
.L_x_80:
[----:B------:R-:W-:Y:S05]  /*3320*/  BSYNC B1 ;  /* 0x0000000000017941 */ /* 0x000fea0003800000 */
.L_x_79:
        /* <DEDUP_REMOVED lines=9> */
.L_x_82:
[----:B------:R-:W-:Y:S05]  /*33c0*/  BSYNC B1 ;  /* 0x0000000000017941 */ /* 0x000fea0003800000 */
.L_x_81:
        /* <DEDUP_REMOVED lines=9> */
.L_x_84:
[----:B------:R-:W-:Y:S05]  /*3460*/  BSYNC B1 ;  /* 0x0000000000017941 */ /* 0x000fea0003800000 */
.L_x_83:
        /* <DEDUP_REMOVED lines=10> */
.L_x_86:
[----:B------:R-:W-:Y:S05]  /*3510*/  BSYNC B1 ;  /* 0x0000000000017941 */ /* 0x000fea0003800000 */
.L_x_85:
[----:B0----5:R-:W-:Y:S01]  /*3520*/  HADD2.F32 R12, -RZ, R18.H0_H0 ;  /* 0x20000012ff0c7230 */ /* 0x021fe20000004100 */
[----:B------:R-:W-:Y:S01]  /*3530*/  ISETP.GT.AND P0, PT, R2, 0x39, PT ;  /* 0x000000390200780c */ /* 0x000fe20003f04270 */
[----:B------:R-:W-:Y:S01]  /*3540*/  @P2 IMAD.MOV.U32 R2, RZ, RZ, R6 ;  /* 0x000000ffff022224 */ /* 0x000fe200078e0006 */
[----:B------:R-:W-:Y:S02]  /*3550*/  BSSY B1, `(.L_x_87) ;  /* 0x000000a000017945 */ /* 0x000fe40003800000 */
[----:B------:R-:W-:Y:S01]  /*3560*/  FMUL R3, R12, R23 ;  /* 0x000000170c037220 */ /* 0x000fe20000400000 */
[----:B------:R-:W-:-:S03]  /*3570*/  ISETP.GT.AND P3, PT, R0, RZ, P0 ;  /* 0x000000ff0000720c */ /* 0x000fc60000764270 */
[----:B------:R-:W-:-:S05]  /*3580*/  FFMA R3, R52, R22, R3 ;  /* 0x0000001634037223 */ /* 0x000fca0000000003 */
[----:B------:R-:W-:-:S04]  /*3590*/  F2FP.F16.F32.PACK_AB R3, RZ, R3 ;  /* 0x00000003ff03723e */ /* 0x000fc800000000ff */
[----:B------:R-:W-:Y:S01]  /*35a0*/  PRMT R12, R3, 0x7610, R12 ;  /* 0x00007610030c7816 */ /* 0x000fe2000000000c */
[----:B------:R-:W-:-:S05]  /*35b0*/  @P2 IMAD.MOV.U32 R3, RZ, RZ, R7 ;  /* 0x000000ffff032224 */ /* 0x000fca00078e0007 */
[----:B------:R0:W-:Y:S01]  /*35c0*/  @P2 STG.E.U16 desc[UR52][R2.64+0x70], R12 ;  /* 0x0000700c02002986 */ /* 0x0001e2000c101534 */
[----:B------:R-:W-:Y:S05]  /*35d0*/  @!P3 BRA `(.L_x_88) ;  /* 0x000000000004b947 */ /* 0x000fea0003800000 */
[----:B------:R0:W5:Y:S02]  /*35e0*/  LDG.E.LTC128B.U16 R18, desc[UR52][R4.64+0x72] ;  /* 0x0000723404127981 */ /* 0x000164000c1e1520 */
.L_x_88:
[----:B------:R-:W-:Y:S05]  /*35f0*/  BSYNC B1 ;  /* 0x0000000000017941 */ /* 0x000fea0003800000 */
.L_x_87:
        /* <DEDUP_REMOVED lines=9> */
.L_x_90:
[----:B------:R-:W-:Y:S05]  /*3690*/  BSYNC B1 ;  /* 0x0000000000017941 */ /* 0x000fea0003800000 */
.L_x_89:
[----:B0----5:R-:W-:Y:S01]  /*36a0*/  HADD2.F32 R2, -RZ, R18.H0_H0 ;  /* 0x20000012ff027230 */ /* 0x021fe20000004100 */
[----:B------:R-:W-:Y:S01]  /*36b0*/  ISETP.GT.AND P0, PT, R0, 0x8, P0 ;  /* 0x000000080000780c */ /* 0x000fe20000704270 */
[----:B------:R-:W-:Y:S03]  /*36c0*/  BSSY B1, `(.L_x_91) ;  /* 0x000000a000017945 */ /* 0x000fe60003800000 */
[----:B------:R-:W-:Y:S01]  /*36d0*/  FMUL R3, R2, R23 ;  /* 0x0000001702037220 */ /* 0x000fe20000400000 */
[----:B------:R-:W-:-:S03]  /*36e0*/  @P1 IMAD.MOV.U32 R2, RZ, RZ, R10 ;  /* 0x000000ffff021224 */ /* 0x000fc600078e000a */
[----:B------:R-:W-:-:S05]  /*36f0*/  FFMA R3, R54, R22, R3 ;  /* 0x0000001636037223 */ /* 0x000fca0000000003 */
[----:B------:R-:W-:-:S04]  /*3700*/  F2FP.F16.F32.PACK_AB R3, RZ, R3 ;  /* 0x00000003ff03723e */ /* 0x000fc800000000ff */
[----:B---34-:R-:W-:Y:S01]  /*3710*/  PRMT R4, R3, 0x7610, R4 ;  /* 0x0000761003047816 */ /* 0x018fe20000000004 */
[----:B------:R-:W-:-:S05]  /*3720*/  @P1 IMAD.MOV.U32 R3, RZ, RZ, R11 ;  /* 0x000000ffff031224 */ /* 0x000fca00078e000b */
[----:B------:R0:W-:Y:S01]  /*3730*/  @P1 STG.E.U16 desc[UR52][R2.64+0x70], R4 ;  /* 0x0000700402001986 */ /* 0x0001e2000c101534 */
[----:B------:R-:W-:Y:S05]  /*3740*/  @!P0 BRA `(.L_x_92) ;  /* 0x0000000000048947 */ /* 0x000fea0003800000 */
[----:B------:R3:W5:Y:S02]  /*3750*/  LDG.E.LTC128B.U16 R18, desc[UR52][R8.64+0x72] ;  /* 0x0000723408127981 */ /* 0x000764000c1e1520 */
.L_x_92:
[----:B------:R-:W-:Y:S05]  /*3760*/  BSYNC B1 ;  /* 0x0000000000017941 */ /* 0x000fea0003800000 */
.L_x_91:
[----:B------:R-:W-:Y:S05]  /*3770*/  @!P0 BRA `(.L_x_93) ;  /* 0x0000000800b08947 */ /* 0x000fea0003800000 */
[----:B-----5:R-:W-:-:S05]  /*3780*/  HADD2.F32 R18, -RZ, R18.H0_H0 ;  /* 0x20000012ff127230 */ /* 0x020fca0000004100 */
[----:B------:R-:W-:-:S04]  /*3790*/  FMUL R18, R18, R23 ;  /* 0x0000001712127220 */ /* 0x000fc80000400000 */
[----:B------:R-:W-:-:S05]  /*37a0*/  FFMA R18, R55, R22, R18 ;  /* 0x0000001637127223 */ /* 0x000fca0000000012 */
[----:B------:R-:W-:-:S05]  /*37b0*/  F2FP.F16.F32.PACK_AB R18, RZ, R18 ;  /* 0x00000012ff12723e */ /* 0x000fca00000000ff */
[----:B------:R4:W-:Y:S01]  /*37c0*/  STG.E.U16 desc[UR52][R10.64+0x72], R18 ;  /* 0x000072120a007986 */ /* 0x0009e2000c101534 */
[----:B------:R-:W-:Y:S05]  /*37d0*/  BRA `(.L_x_93) ;  /* 0x0000000800987947 */ /* 0x000fea0003800000 */
.L_x_32:
[----:B------:R-:W-:Y:S01]  /*37e0*/  ISETP.GT.AND P0, PT, R2, 0x1, PT ;  /* 0x000000010200780c */ /* 0x000fe20003f04270 */
[----:B------:R-:W-:Y:S01]  /*37f0*/  ULDC.64 UR4, c[0x0][0x5c0] ;  /* 0x0001700000047ab9 */ /* 0x000fe20000000a00 */
[-C--:B------:R-:W-:Y:S01]  /*3800*/  FMUL R24, R24, R22.reuse ;  /* 0x0000001618187220 */ /* 0x080fe20000400000 */
[-C--:B------:R-:W-:Y:S01]  /*3810*/  FMUL R25, R25, R22.reuse ;  /* 0x0000001619197220 */ /* 0x080fe20000400000 */
[----:B------:R-:W-:Y:S01]  /*3820*/  ISETP.GT.AND P3, PT, R0, RZ, P0 ;  /* 0x000000ff0000720c */ /* 0x000fe20000764270 */
[-C--:B------:R-:W-:Y:S01]  /*3830*/  FMUL R26, R26, R22.reuse ;  /* 0x000000161a1a7220 */ /* 0x080fe20000400000 */
[----:B------:R-:W-:Y:S01]  /*3840*/  LEA R4, P4, R66, UR4, 0x1 ;  /* 0x0000000442047c11 */ /* 0x000fe2000f8808ff */
[----:B------:R-:W-:Y:S01]  /*3850*/  FMUL R27, R27, R22 ;  /* 0x000000161b1b7220 */ /* 0x000fe20000400000 */
[----:B------:R-:W-:Y:S01]  /*3860*/  F2FP.F16.F32.PACK_AB R24, RZ, R24 ;  /* 0x00000018ff18723e */ /* 0x000fe200000000ff */
[-C--:B------:R-:W-:Y:S01]  /*3870*/  FMUL R28, R28, R22.reuse ;  /* 0x000000161c1c7220 */ /* 0x080fe20000400000 */
[----:B------:R-:W-:Y:S01]  /*3880*/  LEA.HI.X R5, R66, UR5, R7, 0x1, P4 ;  /* 0x0000000542057c11 */ /* 0x000fe2000a0f0c07 */
[-C--:B------:R-:W-:Y:S01]  /*3890*/  FMUL R29, R29, R22.reuse ;  /* 0x000000161d1d7220 */ /* 0x080fe20000400000 */
[----:B------:R-:W-:Y:S01]  /*38a0*/  F2FP.F16.F32.PACK_AB R25, RZ, R25 ;  /* 0x00000019ff19723e */ /* 0x000fe200000000ff */
[----:B------:R-:W-:Y:S01]  /*38b0*/  FMUL R30, R30, R22 ;  /* 0x000000161e1e7220 */ /* 0x000fe20000400000 */
[C---:B------:R-:W-:Y:S01]  /*38c0*/  SHF.L.U64.HI R71, R70.reuse, 0x4, R71 ;  /* 0x0000000446477819 */ /* 0x040fe20000010247 */
[----:B------:R-:W-:Y:S01]  /*38d0*/  @P1 STG.E.U16 desc[UR52][R4.64], R24 ;  /* 0x0000001804001986 */ /* 0x000fe2000c101534 */
[----:B------:R-:W-:Y:S01]  /*38e0*/  LEA R6, P4, R70, R4, 0x4 ;  /* 0x0000000446067211 */ /* 0x000fe200078820ff */
[-C--:B------:R-:W-:Y:S01]  /*38f0*/  FMUL R31, R31, R22.reuse ;  /* 0x000000161f1f7220 */ /* 0x080fe20000400000 */
[----:B------:R-:W-:Y:S01]  /*3900*/  ISETP.GT.AND P2, PT, R0, 0x8, P2 ;  /* 0x000000080000780c */ /* 0x000fe20001744270 */
[----:B------:R-:W-:Y:S01]  /*3910*/  @P3 STG.E.U16 desc[UR52][R4.64+0x2], R25 ;  /* 0x0000021904003986 */ /* 0x000fe2000c101534 */
[----:B------:R-:W-:Y:S01]  /*3920*/  ISETP.GT.AND P1, PT, R2, 0x8, PT ;  /* 0x000000080200780c */ /* 0x000fe20003f24270 */
[----:B------:R-:W-:Y:S01]  /*3930*/  IMAD.X R7, R71, 0x1, R5, P4 ;  /* 0x0000000147077824 */ /* 0x000fe200020e0605 */
[----:B------:R-:W-:Y:S01]  /*3940*/  ISETP.GT.AND P3, PT, R0, 0x8, P0 ;  /* 0x000000080000780c */ /* 0x000fe20000764270 */
[-C--:B------:R-:W-:Y:S01]  /*3950*/  FMUL R32, R32, R22.reuse ;  /* 0x0000001620207220 */ /* 0x080fe20000400000 */
[----:B------:R-:W-:Y:S01]  /*3960*/  ISETP.GT.AND P0, PT, R2, 0x9, PT ;  /* 0x000000090200780c */ /* 0x000fe20003f04270 */
[-C--:B------:R-:W-:Y:S01]  /*3970*/  FMUL R33, R33, R22.reuse ;  /* 0x0000001621217220 */ /* 0x080fe20000400000 */
[----:B------:R-:W-:Y:S01]  /*3980*/  ISETP.GT.AND P5, PT, R0, RZ, P1 ;  /* 0x000000ff0000720c */ /* 0x000fe20000fa4270 */
[-C--:B------:R-:W-:Y:S01]  /*3990*/  FMUL R34, R34, R22.reuse ;  /* 0x0000001622227220 */ /* 0x080fe20000400000 */
[----:B------:R-:W-:Y:S01]  /*39a0*/  ISETP.GT.AND P4, PT, R0, RZ, P0 ;  /* 0x000000ff0000720c */ /* 0x000fe20000784270 */
[----:B------:R-:W-:Y:S01]  /*39b0*/  FMUL R35, R35, R22 ;  /* 0x0000001623237220 */ /* 0x000fe20000400000 */
[----:B------:R-:W-:Y:S01]  /*39c0*/  F2FP.F16.F32.PACK_AB R26, RZ, R26 ;  /* 0x0000001aff1a723e */ /* 0x000fe200000000ff */
[-C--:B------:R-:W-:Y:S01]  /*39d0*/  FMUL R36, R36, R22.reuse ;  /* 0x0000001624247220 */ /* 0x080fe20000400000 */
[----:B------:R-:W-:Y:S01]  /*39e0*/  F2FP.F16.F32.PACK_AB R27, RZ, R27 ;  /* 0x0000001bff1b723e */ /* 0x000fe200000000ff */
[----:B------:R-:W-:Y:S01]  /*39f0*/  FMUL R37, R37, R22 ;  /* 0x0000001625257220 */ /* 0x000fe20000400000 */
[----:B------:R-:W-:Y:S01]  /*3a00*/  F2FP.F16.F32.PACK_AB R28, RZ, R28 ;  /* 0x0000001cff1c723e */ /* 0x000fe200000000ff */
[----:B------:R-:W-:Y:S01]  /*3a10*/  @P2 STG.E.U16 desc[UR52][R6.64], R26 ;  /* 0x0000001a06002986 */ /* 0x000fe2000c101534 */
[----:B------:R-:W-:Y:S01]  /*3a20*/  F2FP.F16.F32.PACK_AB R29, RZ, R29 ;  /* 0x0000001dff1d723e */ /* 0x000fe200000000ff */
[-C--:B------:R-:W-:Y:S01]  /*3a30*/  FMUL R38, R38, R22.reuse ;  /* 0x0000001626267220 */ /* 0x080fe20000400000 */
[----:B------:R-:W-:Y:S01]  /*3a40*/  ISETP.GT.AND P1, PT, R0, 0x8, P1 ;  /* 0x000000080000780c */ /* 0x000fe20000f24270 */
[----:B------:R-:W-:Y:S01]  /*3a50*/  @P3 STG.E.U16 desc[UR52][R6.64+0x2], R27 ;  /* 0x0000021b06003986 */ /* 0x000fe2000c101534 */
[----:B------:R-:W-:Y:S01]  /*3a60*/  ISETP.GT.AND P3, PT, R2, 0x10, PT ;  /* 0x000000100200780c */ /* 0x000fe20003f64270 */
[-C--:B------:R-:W-:Y:S01]  /*3a70*/  FMUL R39, R39, R22.reuse ;  /* 0x0000001627277220 */ /* 0x080fe20000400000 */
[----:B------:R-:W-:Y:S01]  /*3a80*/  ISETP.GT.AND P2, PT, R0, 0x8, P0 ;  /* 0x000000080000780c */ /* 0x000fe20000744270 */
[----:B------:R-:W-:Y:S01]  /*3a90*/  @P5 STG.E.U16 desc[UR52][R4.64+0x10], R28 ;  /* 0x0000101c04005986 */ /* 0x000fe2000c101534 */
[----:B------:R-:W-:Y:S01]  /*3aa0*/  ISETP.GT.AND P0, PT, R2, 0x11, PT ;  /* 0x000000110200780c */ /* 0x000fe20003f04270 */
[----:B------:R-:W-:Y:S01]  /*3ab0*/  FMUL R40, R40, R22 ;  /* 0x0000001628287220 */ /* 0x000fe20000400000 */
[----:B------:R-:W-:Y:S01]  /*3ac0*/  F2FP.F16.F32.PACK_AB R30, RZ, R30 ;  /* 0x0000001eff1e723e */ /* 0x000fe200000000ff */
[----:B------:R-:W-:Y:S01]  /*3ad0*/  @P4 STG.E.U16 desc[UR52][R4.64+0x12], R29 ;  /* 0x0000121d04004986 */ /* 0x000fe2000c101534 */
[C---:B------:R-:W-:Y:S01]  /*3ae0*/  ISETP.GT.AND P4, PT, R0.reuse, RZ, P3 ;  /* 0x000000ff0000720c */ /* 0x040fe20001f84270 */
[-C--:B------:R-:W-:Y:S01]  /*3af0*/  FMUL R41, R41, R22.reuse ;  /* 0x0000001629297220 */ /* 0x080fe20000400000 */
[----:B------:R-:W-:Y:S01]  /*3b00*/  ISETP.GT.AND P5, PT, R0, RZ, P0 ;  /* 0x000000ff0000720c */ /* 0x000fe200007a4270 */
[----:B------:R-:W-:Y:S01]  /*3b10*/  @P1 STG.E.U16 desc[UR52][R6.64+0x10], R30 ;  /* 0x0000101e06001986 */ /* 0x000fe2000c101534 */
[----:B------:R-:W-:Y:S01]  /*3b20*/  F2FP.F16.F32.PACK_AB R31, RZ, R31 ;  /* 0x0000001fff1f723e */ /* 0x000fe200000000ff */
[----:B------:R-:W-:Y:S01]  /*3b30*/  FMUL R42, R42, R22 ;  /* 0x000000162a2a7220 */ /* 0x000fe20000400000 */
[----:B------:R-:W-:Y:S01]  /*3b40*/  F2FP.F16.F32.PACK_AB R32, RZ, R32 ;  /* 0x00000020ff20723e */ /* 0x000fe200000000ff */
[-C--:B------:R-:W-:Y:S01]  /*3b50*/  FMUL R43, R43, R22.reuse ;  /* 0x000000162b2b7220 */ /* 0x080fe20000400000 */
[----:B------:R-:W-:Y:S01]  /*3b60*/  ISETP.GT.AND P1, PT, R0, 0x8, P3 ;  /* 0x000000080000780c */ /* 0x000fe20001f24270 */
[----:B------:R-:W-:Y:S01]  /*3b70*/  @P2 STG.E.U16 desc[UR52][R6.64+0x12], R31 ;  /* 0x0000121f06002986 */ /* 0x000fe2000c101534 */
[----:B------:R-:W-:Y:S01]  /*3b80*/  F2FP.F16.F32.PACK_AB R33, RZ, R33 ;  /* 0x00000021ff21723e */ /* 0x000fe200000000ff */
[-C--:B------:R-:W-:Y:S01]  /*3b90*/  FMUL R44, R44, R22.reuse ;  /* 0x000000162c2c7220 */ /* 0x080fe20000400000 */
[----:B------:R-:W-:Y:S01]  /*3ba0*/  ISETP.GT.AND P2, PT, R2, 0x18, PT ;  /* 0x000000180200780c */ /* 0x000fe20003f44270 */
[----:B------:R-:W-:Y:S01]  /*3bb0*/  @P4 STG.E.U16 desc[UR52][R4.64+0x20], R32 ;  /* 0x0000202004004986 */ /* 0x000fe2000c101534 */
[----:B------:R-:W-:Y:S01]  /*3bc0*/  ISETP.GT.AND P0, PT, R0, 0x8, P0 ;  /* 0x000000080000780c */ /* 0x000fe20000704270 */
[-C--:B------:R-:W-:Y:S01]  /*3bd0*/  FMUL R45, R45, R22.reuse ;  /* 0x000000162d2d7220 */ /* 0x080fe20000400000 */
[----:B------:R-:W-:Y:S01]  /*3be0*/  ISETP.GT.AND P3, PT, R2, 0x19, PT ;  /* 0x000000190200780c */ /* 0x000fe20003f64270 */
[----:B------:R-:W-:Y:S01]  /*3bf0*/  @P5 STG.E.U16 desc[UR52][R4.64+0x22], R33 ;  /* 0x0000222104005986 */ /* 0x000fe2000c101534 */
[----:B------:R-:W-:Y:S01]  /*3c00*/  ISETP.GT.AND P4, PT, R0, RZ, P2 ;  /* 0x000000ff0000720c */ /* 0x000fe20001784270 */
[----:B------:R-:W-:Y:S01]  /*3c10*/  FMUL R46, R46, R22 ;  /* 0x000000162e2e7220 */ /* 0x000fe20000400000 */
[----:B------:R-:W-:Y:S01]  /*3c20*/  F2FP.F16.F32.PACK_AB R34, RZ, R34 ;  /* 0x00000022ff22723e */ /* 0x000fe200000000ff */
[-C--:B------:R-:W-:Y:S01]  /*3c30*/  FMUL R47, R47, R22.reuse ;  /* 0x000000162f2f7220 */ /* 0x080fe20000400000 */
[----:B------:R-:W-:Y:S01]  /*3c40*/  ISETP.GT.AND P5, PT, R0, RZ, P3 ;  /* 0x000000ff0000720c */ /* 0x000fe20001fa4270 */
[----:B------:R-:W-:Y:S01]  /*3c50*/  FMUL R48, R48, R22 ;  /* 0x0000001630307220 */ /* 0x000fe20000400000 */
[----:B------:R-:W-:Y:S01]  /*3c60*/  F2FP.F16.F32.PACK_AB R35, RZ, R35 ;  /* 0x00000023ff23723e */ /* 0x000fe200000000ff */
[----:B------:R-:W-:Y:S01]  /*3c70*/  @P1 STG.E.U16 desc[UR52][R6.64+0x20], R34 ;  /* 0x0000202206001986 */ /* 0x000fe2000c101534 */
[----:B------:R-:W-:Y:S01]  /*3c80*/  F2FP.F16.F32.PACK_AB R36, RZ, R36 ;  /* 0x00000024ff24723e */ /* 0x000fe200000000ff */
[-C--:B------:R-:W-:Y:S01]  /*3c90*/  FMUL R49, R49, R22.reuse ;  /* 0x0000001631317220 */ /* 0x080fe20000400000 */
[C---:B------:R-:W-:Y:S01]  /*3ca0*/  ISETP.GT.AND P1, PT, R0.reuse, 0x8, P2 ;  /* 0x000000080000780c */ /* 0x040fe20001724270 */
[----:B------:R-:W-:Y:S01]  /*3cb0*/  @P0 STG.E.U16 desc[UR52][R6.64+0x22], R35 ;  /* 0x0000222306000986 */ /* 0x000fe2000c101534 */
[----:B------:R-:W-:Y:S01]  /*3cc0*/  ISETP.GT.AND P2, PT, R0, 0x8, P3 ;  /* 0x000000080000780c */ /* 0x000fe20001f44270 */
[-C--:B------:R-:W-:Y:S01]  /*3cd0*/  FMUL R50, R50, R22.reuse ;  /* 0x0000001632327220 */ /* 0x080fe20000400000 */
[----:B------:R-:W-:Y:S01]  /*3ce0*/  F2FP.F16.F32.PACK_AB R37, RZ, R37 ;  /* 0x00000025ff25723e */ /* 0x000fe200000000ff */
[----:B------:R-:W-:Y:S01]  /*3cf0*/  @P4 STG.E.U16 desc[UR52][R4.64+0x30], R36 ;  /* 0x0000302404004986 */ /* 0x000fe2000c101534 */
[C---:B------:R-:W-:Y:S01]  /*3d00*/  ISETP.GT.AND P3, PT, R2.reuse, 0x20, PT ;  /* 0x000000200200780c */ /* 0x040fe20003f64270 */
[-C--:B------:R-:W-:Y:S01]  /*3d10*/  FMUL R51, R51, R22.reuse ;  /* 0x0000001633337220 */ /* 0x080fe20000400000 */
[----:B------:R-:W-:Y:S01]  /*3d20*/  ISETP.GT.AND P0, PT, R2, 0x21, PT ;  /* 0x000000210200780c */ /* 0x000fe20003f04270 */
[----:B------:R-:W-:Y:S01]  /*3d30*/  @P5 STG.E.U16 desc[UR52][R4.64+0x32], R37 ;  /* 0x0000322504005986 */ /* 0x000fe2000c101534 */
        /* <DEDUP_REMOVED lines=10> */
[----:B------:R-:W-:-:S02]  /*3de0*/  F2FP.F16.F32.PACK_AB R41, RZ, R41 ;  /* 0x00000029ff29723e */ /* 0x000fc400000000ff */
[C---:B------:R-:W-:Y:S01]  /*3df0*/  ISETP.GT.AND P1, PT, R0.reuse, 0x8, P3 ;  /* 0x000000080000780c */ /* 0x040fe20001f24270 */
[----:B------:R-:W-:Y:S01]  /*3e00*/  @P2 STG.E.U16 desc[UR52][R6.64+0x32], R39 ;  /* 0x0000322706002986 */ /* 0x000fe2000c101534 */
[----:B------:R-:W-:Y:S02]  /*3e10*/  ISETP.GT.AND P0, PT, R0, 0x8, P0 ;  /* 0x000000080000780c */ /* 0x000fe40000704270 */
[----:B------:R-:W-:Y:S01]  /*3e20*/  F2FP.F16.F32.PACK_AB R42, RZ, R42 ;  /* 0x0000002aff2a723e */ /* 0x000fe200000000ff */
[----:B------:R-:W-:Y:S01]  /*3e30*/  @P4 STG.E.U16 desc[UR52][R4.64+0x40], R40 ;  /* 0x0000402804004986 */ /* 0x000fe2000c101534 */
[C---:B------:R-:W-:Y:S02]  /*3e40*/  ISETP.GT.AND P4, PT, R2.reuse, 0x28, PT ;  /* 0x000000280200780c */ /* 0x040fe40003f84270 */
[----:B------:R-:W-:Y:S01]  /*3e50*/  F2FP.F16.F32.PACK_AB R43, RZ, R43 ;  /* 0x0000002bff2b723e */ /* 0x000fe200000000ff */
[----:B------:R-:W-:Y:S01]  /*3e60*/  @P5 STG.E.U16 desc[UR52][R4.64+0x42], R41 ;  /* 0x0000422904005986 */ /* 0x000fe2000c101534 */
[----:B------:R-:W-:-:S02]  /*3e70*/  ISETP.GT.AND P5, PT, R2, 0x29, PT ;  /* 0x000000290200780c */ /* 0x000fc40003fa4270 */
[C---:B------:R-:W-:Y:S01]  /*3e80*/  ISETP.GT.AND P2, PT, R0.reuse, RZ, P4 ;  /* 0x000000ff0000720c */ /* 0x040fe20002744270 */
[----:B------:R-:W-:Y:S01]  /*3e90*/  @P1 STG.E.U16 desc[UR52][R6.64+0x40], R42 ;  /* 0x0000402a06001986 */ /* 0x000fe2000c101534 */
[----:B------:R-:W-:Y:S02]  /*3ea0*/  ISETP.GT.AND P6, PT, R0, RZ, P5 ;  /* 0x000000ff0000720c */ /* 0x000fe40002fc4270 */
[----:B------:R-:W-:Y:S01]  /*3eb0*/  F2FP.F16.F32.PACK_AB R44, RZ, R44 ;  /* 0x0000002cff2c723e */ /* 0x000fe200000000ff */
[----:B------:R-:W-:Y:S01]  /*3ec0*/  @P0 STG.E.U16 desc[UR52][R6.64+0x42], R43 ;  /* 0x0000422b06000986 */ /* 0x000fe2000c101534 */
[C---:B------:R-:W-:Y:S02]  /*3ed0*/  ISETP.GT.AND P3, PT, R2.reuse, 0x30, PT ;  /* 0x000000300200780c */ /* 0x040fe40003f64270 */
[C---:B------:R-:W-:Y:S02]  /*3ee0*/  ISETP.GT.AND P1, PT, R2.reuse, 0x38, PT ;  /* 0x000000380200780c */ /* 0x040fe40003f24270 */
[----:B------:R-:W-:-:S02]  /*3ef0*/  ISETP.GT.AND P0, PT, R2, 0x39, PT ;  /* 0x000000390200780c */ /* 0x000fc40003f04270 */
[----:B------:R-:W-:Y:S01]  /*3f00*/  ISETP.GT.AND P4, PT, R0, 0x8, P4 ;  /* 0x000000080000780c */ /* 0x000fe20002784270 */
[----:B------:R-:W-:Y:S01]  /*3f10*/  @P2 STG.E.U16 desc[UR52][R4.64+0x50], R44 ;  /* 0x0000502c04002986 */ /* 0x000fe2000c101534 */
[----:B------:R-:W-:Y:S01]  /*3f20*/  ISETP.GT.AND P2, PT, R2, 0x31, PT ;  /* 0x000000310200780c */ /* 0x000fe20003f44270 */
[----:B------:R-:W-:Y:S01]  /*3f30*/  @P6 IMAD.MOV.U32 R2, RZ, RZ, R4 ;  /* 0x000000ffff026224 */ /* 0x000fe200078e0004 */
[----:B------:R-:W-:Y:S01]  /*3f40*/  F2FP.F16.F32.PACK_AB R45, RZ, R45 ;  /* 0x0000002dff2d723e */ /* 0x000fe200000000ff */
[----:B------:R-:W-:Y:S01]  /*3f50*/  @P6 IMAD.MOV.U32 R3, RZ, RZ, R5 ;  /* 0x000000ffff036224 */ /* 0x000fe200078e0005 */
[----:B------:R-:W-:Y:S02]  /*3f60*/  F2FP.F16.F32.PACK_AB R46, RZ, R46 ;  /* 0x0000002eff2e723e */ /* 0x000fe400000000ff */
[----:B------:R-:W-:Y:S02]  /*3f70*/  F2FP.F16.F32.PACK_AB R47, RZ, R47 ;  /* 0x0000002fff2f723e */ /* 0x000fe400000000ff */
[----:B------:R0:W-:Y:S01]  /*3f80*/  @P6 STG.E.U16 desc[UR52][R2.64+0x52], R45 ;  /* 0x0000522d02006986 */ /* 0x0001e2000c101534 */
[----:B------:R-:W-:-:S02]  /*3f90*/  ISETP.GT.AND P6, PT, R0, 0x8, P5 ;  /* 0x000000080000780c */ /* 0x000fc40002fc4270 */
[C---:B------:R-:W-:Y:S02]  /*3fa0*/  ISETP.GT.AND P5, PT, R0.reuse, RZ, P3 ;  /* 0x000000ff0000720c */ /* 0x040fe40001fa4270 */
[----:B------:R-:W-:Y:S02]  /*3fb0*/  ISETP.GT.AND P3, PT, R0, 0x8, P3 ;  /* 0x000000080000780c */ /* 0x000fe40001f64270 */
[----:B------:R-:W-:Y:S02]  /*3fc0*/  F2FP.F16.F32.PACK_AB R48, RZ, R48 ;  /* 0x00000030ff30723e */ /* 0x000fe400000000ff */
[----:B------:R-:W-:Y:S02]  /*3fd0*/  F2FP.F16.F32.PACK_AB R49, RZ, R49 ;  /* 0x00000031ff31723e */ /* 0x000fe400000000ff */
[----:B------:R-:W-:Y:S01]  /*3fe0*/  F2FP.F16.F32.PACK_AB R50, RZ, R50 ;  /* 0x00000032ff32723e */ /* 0x000fe200000000ff */
[----:B0-----:R-:W-:Y:S01]  /*3ff0*/  @P4 IMAD.MOV.U32 R2, RZ, RZ, R6 ;  /* 0x000000ffff024224 */ /* 0x001fe200078e0006 */
[----:B------:R-:W-:Y:S01]  /*4000*/  F2FP.F16.F32.PACK_AB R51, RZ, R51 ;  /* 0x00000033ff33723e */ /* 0x000fe200000000ff */
[----:B------:R-:W-:Y:S01]  /*4010*/  @P4 IMAD.MOV.U32 R3, RZ, RZ, R7 ;  /* 0x000000ffff034224 */ /* 0x000fe200078e0007 */
[----:B------:R-:W-:-:S02]  /*4020*/  F2FP.F16.F32.PACK_AB R52, RZ, R52 ;  /* 0x00000034ff34723e */ /* 0x000fc400000000ff */
[----:B------:R-:W-:Y:S02]  /*4030*/  F2FP.F16.F32.PACK_AB R53, RZ, R53 ;  /* 0x00000035ff35723e */ /* 0x000fe400000000ff */
[----:B------:R0:W-:Y:S01]  /*4040*/  @P4 STG.E.U16 desc[UR52][R2.64+0x50], R46 ;  /* 0x0000502e02004986 */ /* 0x0001e2000c101534 */
[C---:B------:R-:W-:Y:S02]  /*4050*/  ISETP.GT.AND P4, PT, R0.reuse, RZ, P2 ;  /* 0x000000ff0000720c */ /* 0x040fe40001784270 */
[----:B------:R-:W-:Y:S02]  /*4060*/  ISETP.GT.AND P2, PT, R0, 0x8, P2 ;  /* 0x000000080000780c */ /* 0x000fe40001744270 */
[----:B------:R-:W-:Y:S02]  /*4070*/  F2FP.F16.F32.PACK_AB R54, RZ, R54 ;  /* 0x00000036ff36723e */ /* 0x000fe400000000ff */
[----:B------:R-:W-:Y:S01]  /*4080*/  F2FP.F16.F32.PACK_AB R55, RZ, R55 ;  /* 0x00000037ff37723e */ /* 0x000fe200000000ff */
[----:B0-----:R-:W-:-:S02]  /*4090*/  @P6 IMAD.MOV.U32 R2, RZ, RZ, R6 ;  /* 0x000000ffff026224 */ /* 0x001fc400078e0006 */
[----:B------:R-:W-:-:S05]  /*40a0*/  @P6 IMAD.MOV.U32 R3, RZ, RZ, R7 ;  /* 0x000000ffff036224 */ /* 0x000fca00078e0007 */
[----:B------:R0:W-:Y:S01]  /*40b0*/  @P6 STG.E.U16 desc[UR52][R2.64+0x52], R47 ;  /* 0x0000522f02006986 */ /* 0x0001e2000c101534 */
[C---:B------:R-:W-:Y:S02]  /*40c0*/  ISETP.GT.AND P6, PT, R0.reuse, RZ, P0 ;  /* 0x000000ff0000720c */ /* 0x040fe400007c4270 */
[----:B------:R-:W-:Y:S01]  /*40d0*/  ISETP.GT.AND P0, PT, R0, 0x8, P0 ;  /* 0x000000080000780c */ /* 0x000fe20000704270 */
[----:B0-----:R-:W-:Y:S02]  /*40e0*/  @P5 IMAD.MOV.U32 R2, RZ, RZ, R4 ;  /* 0x000000ffff025224 */ /* 0x001fe400078e0004 */
[----:B------:R-:W-:-:S05]  /*40f0*/  @P5 IMAD.MOV.U32 R3, RZ, RZ, R5 ;  /* 0x000000ffff035224 */ /* 0x000fca00078e0005 */
[----:B------:R0:W-:Y:S01]  /*4100*/  @P5 STG.E.U16 desc[UR52][R2.64+0x60], R48 ;  /* 0x0000603002005986 */ /* 0x0001e2000c101534 */
[C---:B------:R-:W-:Y:S02]  /*4110*/  ISETP.GT.AND P5, PT, R0.reuse, RZ, P1 ;  /* 0x000000ff0000720c */ /* 0x040fe40000fa4270 */
[----:B------:R-:W-:Y:S01]  /*4120*/  ISETP.GT.AND P1, PT, R0, 0x8, P1 ;  /* 0x000000080000780c */ /* 0x000fe20000f24270 */
[----:B0-----:R-:W-:Y:S02]  /*4130*/  @P4 IMAD.MOV.U32 R2, RZ, RZ, R4 ;  /* 0x000000ffff024224 */ /* 0x001fe400078e0004 */
[----:B------:R-:W-:-:S05]  /*4140*/  @P4 IMAD.MOV.U32 R3, RZ, RZ, R5 ;  /* 0x000000ffff034224 */ /* 0x000fca00078e0005 */
[----:B------:R0:W-:Y:S02]  /*4150*/  @P4 STG.E.U16 desc[UR52][R2.64+0x62], R49 ;  /* 0x0000623102004986 */ /* 0x0001e4000c101534 */
        /* <DEDUP_REMOVED lines=8> */
[----:B------:R0:W-:Y:S04]  /*41e0*/  @P5 STG.E.U16 desc[UR52][R2.64+0x70], R52 ;  /* 0x0000703402005986 */ /* 0x0001e8000c101534 */
[----:B------:R1:W-:Y:S01]  /*41f0*/  @P6 STG.E.U16 desc[UR52][R4.64+0x72], R53 ;  /* 0x0000723504006986 */ /* 0x0003e2000c101534 */
[----:B0-----:R-:W-:Y:S02]  /*4200*/  @P1 IMAD.MOV.U32 R2, RZ, RZ, R6 ;  /* 0x000000ffff021224 */ /* 0x001fe400078e0006 */
[----:B------:R-:W-:-:S05]  /*4210*/  @P1 IMAD.MOV.U32 R3, RZ, RZ, R7 ;  /* 0x000000ffff031224 */ /* 0x000fca00078e0007 */
[----:B------:R1:W-:Y:S04]  /*4220*/  @P1 STG.E.U16 desc[UR52][R2.64+0x70], R54 ;  /* 0x0000703602001986 */ /* 0x0003e8000c101534 */
[----:B------:R1:W-:Y:S02]  /*4230*/  @P0 STG.E.U16 desc[UR52][R6.64+0x72], R55 ;  /* 0x0000723706000986 */ /* 0x0003e4000c101534 */
.L_x_93:
[----:B------:R-:W-:Y:S05]  /*4240*/  BSYNC B0 ;  /* 0x0000000000007941 */ /* 0x000fea0003800000 */
.L_x_31:
[----:B01----:R-:W-:Y:S01]  /*4250*/  IMAD.U32 R2, RZ, RZ, UR50 ;  /* 0x00000032ff027e24 */ /* 0x003fe2000f8e00ff */
[----:B------:R-:W-:Y:S01]  /*4260*/  ULDC.64 UR4, c[0x0][0x650] ;  /* 0x0001940000047ab9 */ /* 0x000fe20000000a00 */
[----:B------:R-:W-:Y:S01]  /*4270*/  IMAD.U32 R0, RZ, RZ, UR37 ;  /* 0x00000025ff007e24 */ /* 0x000fe2000f8e00ff */
[----:B------:R0:W-:Y:S01]  /*4280*/  SYNCS.ARRIVE.TRANS64.A1T0 RZ, [R62+UR44], RZ ;  /* 0x000000ff3eff79a7 */ /* 0x0001e2000810002c */
[----:B------:R-:W-:Y:S01]  /*4290*/  IMAD.U32 R3, RZ, RZ, UR51 ;  /* 0x00000033ff037e24 */ /* 0x000fe2000f8e00ff */
[C---:B------:R-:W-:Y:S01]  /*42a0*/  LEA R16, P0, R2.reuse, R16, 0x1 ;  /* 0x0000001002107211 */ /* 0x040fe200078008ff */
[----:B----45:R-:W-:Y:S02]  /*42b0*/  IMAD.MOV.U32 R18, RZ, RZ, -0x1 ;  /* 0xffffffffff127424 */ /* 0x030fe400078e00ff */
[----:B------:R-:W-:Y:S01]  /*42c0*/  IMAD.MOV.U32 R19, RZ, RZ, -0x1 ;  /* 0xffffffffff137424 */ /* 0x000fe200078e00ff */
[----:B------:R-:W-:Y:S01]  /*42d0*/  LEA.HI.X R17, R2, R17, R0, 0x1, P0 ;  /* 0x0000001102117211 */ /* 0x000fe200000f0c00 */
[----:B------:R-:W-:Y:S01]  /*42e0*/  IMAD.MOV.U32 R2, RZ, RZ, -0x1 ;  /* 0xffffffffff027424 */ /* 0x000fe200078e00ff */
[----:B------:R-:W-:-:S02]  /*42f0*/  ISETP.GE.U32.AND P0, PT, R16, UR4, PT ;  /* 0x0000000410007c0c */ /* 0x000fc4000bf06070 */
[----:B------:R-:W-:Y:S02]  /*4300*/  PRMT R0, RZ, 0x7610, R0 ;  /* 0x00007610ff007816 */ /* 0x000fe40000000000 */
[----:B------:R-:W-:-:S13]  /*4310*/  ISETP.GE.U32.AND.EX P0, PT, R17, UR5, PT, P0 ;  /* 0x0000000511007c0c */ /* 0x000fda000bf06100 */
[----:B0-----:R-:W-:Y:S05]  /*4320*/  @P0 BRA `(.L_x_94) ;  /* 0x00000004008c0947 */ /* 0x001fea0003800000 */
[----:B------:R-:W0:Y:S01]  /*4330*/  S2UR UR6, SR_CTAID.X ;  /* 0x00000000000679c3 */ /* 0x000e220000002500 */
[----:B------:R-:W-:Y:S01]  /*4340*/  ULDC.64 UR4, c[0x0][0x628] ;  /* 0x00018a0000047ab9 */ /* 0x000fe20000000a00 */
[----:B------:R-:W-:Y:S01]  /*4350*/  ULDC UR7, c[0x0][0x150] ;  /* 0x0000540000077ab9 */ /* 0x000fe20000000800 */
[----:B------:R-:W-:Y:S01]  /*4360*/  ISETP.NE.U32.AND P0, PT, RZ, UR4, PT ;  /* 0x00000004ff007c0c */ /* 0x000fe2000bf05070 */
[----:B------:R-:W-:Y:S01]  /*4370*/  ULDC UR15, c[0x0][0x630] ;  /* 0x00018c00000f7ab9 */ /* 0x000fe20000000800 */
[C---:B------:R-:W-:Y:S01]  /*4380*/  R2UR UR16, R16.reuse ;  /* 0x00000000101072ca */ /* 0x040fe200000e0000 */
[----:B------:R-:W-:Y:S01]  /*4390*/  ULDC UR18, c[0x0][0x154] ;  /* 0x0000550000127ab9 */ /* 0x000fe20000000800 */
[----:B------:R-:W-:Y:S01]  /*43a0*/  ISETP.NE.AND.EX P0, PT, RZ, UR5, PT, P0 ;  /* 0x00000005ff007c0c */ /* 0x000fe2000bf05300 */
[----:B------:R-:W1:Y:S01]  /*43b0*/  S2UR UR21, SR_CTAID.Y ;  /* 0x00000000001579c3 */ /* 0x000e620000002600 */
[----:B------:R-:W-:Y:S02]  /*43c0*/  R2UR UR17, R17 ;  /* 0x00000000111172ca */ /* 0x000fe400000e0000 */
[----:B------:R-:W-:-:S02]  /*43d0*/  R2UR UR12, R16 ;  /* 0x00000000100c72ca */ /* 0x000fc400000e0000 */
[----:B------:R-:W-:Y:S02]  /*43e0*/  R2UR UR13, R17 ;  /* 0x00000000110d72ca */ /* 0x000fe400000e0000 */
[----:B0-----:R-:W-:-:S05]  /*43f0*/  I2FP.F32.U32 R0, UR6 ;  /* 0x0000000600007c45 */ /* 0x001fca0008201000 */
[----:B------:R-:W-:-:S04]  /*4400*/  FMUL R0, R0, UR7 ;  /* 0x0000000700007c20 */ /* 0x000fc80008400000 */
[----:B------:R0:W4:Y:S01]  /*4410*/  F2I.U32.TRUNC.NTZ R2, R0 ;  /* 0x0000000000027305 */ /* 0x000122000020f000 */
[----:B-1----:R-:W-:Y:S05]  /*4420*/  @!P0 BRA `(.L_x_95) ;  /* 0x0000000000308947 */ /* 0x002fea0003800000 */
        /* <DEDUP_REMOVED lines=12> */
.L_x_95:
[----:B------:R-:W-:Y:S01]  /*44f0*/  USHF.R.U64 UR8, UR12, UR15, UR13 ;  /* 0x0000000f0c087299 */ /* 0x000fe2000800120d */
[----:B0-----:R-:W-:Y:S01]  /*4500*/  I2FP.F32.U32 R0, UR21 ;  /* 0x0000001500007c45 */ /* 0x001fe20008201000 */
[----:B------:R-:W-:Y:S02]  /*4510*/  USHF.R.U32.HI UR4, URZ, UR15, UR13 ;  /* 0x0000000f3f047299 */ /* 0x000fe4000801160d */
[----:B------:R-:W-:Y:S02]  /*4520*/  UIADD3 UR7, UP0, URZ, -UR8, URZ ;  /* 0x800000083f077290 */ /* 0x000fe4000ff1e03f */
[----:B------:R-:W-:Y:S01]  /*4530*/  FMUL R0, R0, UR18 ;  /* 0x0000001200007c20 */ /* 0x000fe20008400000 */
[----:B------:R-:W-:Y:S01]  /*4540*/  ULDC.64 UR12, c[0x0][0x620] ;  /* 0x00018800000c7ab9 */ /* 0x000fe20000000a00 */
[----:B------:R-:W-:Y:S01]  /*4550*/  UIADD3.X UR4, URZ, ~UR4, URZ, UP0, !UPT ;  /* 0x800000043f047290 */ /* 0x000fe200087fe43f */
[----:B------:R-:W-:Y:S01]  /*4560*/  UMOV UR10, UR16 ;  /* 0x00000010000a7c82 */ /* 0x000fe20008000000 */
[----:B------:R-:W-:-:S02]  /*4570*/  UMOV UR11, UR17 ;  /* 0x00000011000b7c82 */ /* 0x000fc40008000000 */
[----:B------:R-:W0:Y:S01]  /*4580*/  F2I.U32.TRUNC.NTZ R0, R0 ;  /* 0x0000000000007305 */ /* 0x000e22000020f000 */
[----:B------:R-:W-:Y:S01]  /*4590*/  UIMAD UR4, UR4, UR12, URZ ;  /* 0x0000000c040472a4 */ /* 0x000fe2000f8e023f */
[----:B----4-:R-:W-:Y:S01]  /*45a0*/  R2UR UR17, R2 ;  /* 0x00000000021172ca */ /* 0x010fe200000e0000 */
        /* <DEDUP_REMOVED lines=9> */
[----:B------:R-:W-:Y:S01]  /*4640*/  USHF.R.U64 UR15, UR10, UR12, UR7 ;  /* 0x0000000c0a0f7299 */ /* 0x000fe20008001207 */
[----:B0-----:R-:W-:Y:S01]  /*4650*/  R2UR UR13, R0 ;  /* 0x00000000000d72ca */ /* 0x001fe200000e0000 */
[----:B------:R-:W-:Y:S01]  /*4660*/  USHF.R.U32.HI UR7, URZ, UR12, UR7 ;  /* 0x0000000c3f077299 */ /* 0x000fe20008011607 */
[----:B------:R-:W-:Y:S01]  /*4670*/  ISETP.NE.AND.EX P0, PT, RZ, UR5, PT, P0 ;  /* 0x00000005ff007c0c */ /* 0x000fe2000bf05300 */
[----:B------:R-:W-:Y:S01]  /*4680*/  ULDC UR22, c[0x0][0x608] ;  /* 0x0001820000167ab9 */ /* 0x000fe20000000800 */
[----:B------:R-:W-:-:S02]  /*4690*/  UIADD3 UR10, -UR17, URZ, URZ ;  /* 0x0000003f110a7290 */ /* 0x000fc4000fffe13f */
[----:B------:R-:W-:Y:S02]  /*46a0*/  USHF.R.U64 UR18, UR15, UR22, UR7 ;  /* 0x000000160f127299 */ /* 0x000fe40008001207 */
[----:B------:R-:W-:Y:S01]  /*46b0*/  USHF.R.U32.HI UR7, URZ, UR22, UR7 ;  /* 0x000000163f077299 */ /* 0x000fe20008011607 */
[----:B------:R-:W-:Y:S01]  /*46c0*/  UMOV UR16, 0x1 ;  /* 0x0000000100107882 */ /* 0x000fe20000000000 */
[----:B------:R-:W-:Y:S02]  /*46d0*/  ULDC UR20, c[0x0][0x144] ;  /* 0x0000510000147ab9 */ /* 0x000fe40000000800 */
[----:B------:R-:W-:Y:S01]  /*46e0*/  USHF.R.U64 UR17, UR18, UR23, UR7 ;  /* 0x0000001712117299 */ /* 0x000fe20008001207 */
[----:B------:R-:W-:Y:S01]  /*46f0*/  ULDC UR9, c[0x0][0x600] ;  /* 0x0001800000097ab9 */ /* 0x000fe20000000800 */
[----:B------:R-:W-:Y:S02]  /*4700*/  UIADD3 UR22, -UR13, URZ, URZ ;  /* 0x0000003f0d167290 */ /* 0x000fe4000fffe13f */
[----:B------:R-:W-:-:S02]  /*4710*/  USHF.L.U32 UR16, UR16, UR23, URZ ;  /* 0x0000001710107299 */ /* 0x000fc4000800063f */
[----:B------:R-:W-:Y:S02]  /*4720*/  USHF.R.U32.HI UR13, URZ, UR23, UR7 ;  /* 0x000000173f0d7299 */ /* 0x000fe40008011607 */
[----:B------:R-:W-:Y:S02]  /*4730*/  UIADD3 UR14, UR9, -0x1, URZ ;  /* 0xffffffff090e7890 */ /* 0x000fe4000fffe03f */
[----:B------:R-:W-:Y:S02]  /*4740*/  ULOP3.LUT UR19, URZ, UR19, URZ, 0x33, !UPT ;  /* 0x000000133f137292 */ /* 0x000fe4000f8e333f */
        /* <DEDUP_REMOVED lines=16> */
.L_x_96:
[----:B------:R-:W-:Y:S01]  /*4850*/  UISETP.NE.AND UP0, UPT, UR38, URZ, UPT ;  /* 0x0000003f2600728c */ /* 0x000fe2000bf05270 */
[----:B------:R-:W-:Y:S01]  /*4860*/  IMAD.MOV.U32 R0, RZ, RZ, 0x1 ;  /* 0x00000001ff007424 */ /* 0x000fe200078e00ff */
[----:B------:R-:W-:Y:S01]  /*4870*/  USHF.R.U64 UR4, UR12, UR24, UR13 ;  /* 0x000000180c047299 */ /* 0x000fe2000800120d */
[----:B------:R-:W-:Y:S01]  /*4880*/  IMAD.U32 R19, RZ, RZ, UR8 ;  /* 0x00000008ff137e24 */ /* 0x000fe2000f8e00ff */
[----:B------:R-:W-:Y:S02]  /*4890*/  ULOP3.LUT UR19, UR18, UR19, URZ, 0xc0, !UPT ;  /* 0x0000001312137292 */ /* 0x000fe4000f8ec03f */
[----:B------:R-:W-:Y:S02]  /*48a0*/  UIADD3 UR5, -UR4, URZ, URZ ;  /* 0x0000003f04057290 */ /* 0x000fe4000fffe13f */
[----:B------:R-:W-:Y:S02]  /*48b0*/  ULOP3.LUT UR14, UR15, UR14, URZ, 0xc0, !UPT ;  /* 0x0000000e0f0e7292 */ /* 0x000fe4000f8ec03f */
[----:B------:R-:W-:-:S02]  /*48c0*/  UIMAD UR4, UR16, UR4, UR19 ;  /* 0x00000004100472a4 */ /* 0x000fc4000f8e0213 */
        /* <DEDUP_REMOVED lines=9> */
.L_x_94:
[----:B------:R-:W-:Y:S02]  /*4960*/  LOP3.LUT P0, RZ, R0, 0xff, RZ, 0xc0, !PT ;  /* 0x000000ff00ff7812 */ /* 0x000fe4000780c0ff */
[----:B------:R-:W-:-:S11]  /*4970*/  LOP3.LUT R68, R68, 0x1, RZ, 0x3c, !PT ;  /* 0x0000000144447812 */ /* 0x000fd600078e3cff */
[----:B------:R-:W-:Y:S05]  /*4980*/  @P0 BRA `(.L_x_97) ;  /* 0xffffffc800fc0947 */ /* 0x000fea000383ffff */
[----:B------:R-:W-:Y:S05]  /*4990*/  EXIT ;  /* 0x000000000000794d */ /* 0x000fea0003800000 */
.L_x_12:
[----:B------:R-:W-:-:S08]  /*49a0*/  ISETP.NE.AND P0, PT, RZ, UR8, PT ;  /* 0x00000008ff007c0c */ /* 0x000fd0000bf05270 */
[----:B-----5:R-:W0:-:S00]  /*49b0*/  USETMAXREG.DEALLOC.CTAPOOL 0x28 ;  /* 0x00000028000079c8 */ /* 0x020e0000080e0500 */
[----:B------:R-:W-:Y:S05]  /*49c0*/  @P0 EXIT ;  /* 0x000000000000094d */ /* 0x000fea0003800000 */
[----:B0-----:R-:W-:Y:S01]  /*49d0*/  LOP3.LUT P0, RZ, R5, 0xff, RZ, 0xc0, !PT ;  /* 0x000000ff05ff7812 */ /* 0x001fe2000780c0ff */
[----:B------:R-:W-:Y:S02]  /*49e0*/  IMAD.MOV.U32 R8, RZ, RZ, 0x1 ;  /* 0x00000001ff087424 */ /* 0x000fe400078e00ff */
[----:B------:R-:W-:-:S10]  /*49f0*/  IMAD.MOV.U32 R0, RZ, RZ, RZ ;  /* 0x000000ffff007224 */ /* 0x000fd400078e00ff */
[----:B------:R-:W-:Y:S05]  /*4a00*/  @!P0 BRA `(.L_x_98) ;  /* 0x0000000c00088947 */ /* 0x000fea0003800000 */
[----:B------:R-:W-:Y:S01]  /*4a10*/  LOP3.LUT P0, RZ, R4, 0x1f, RZ, 0xc0, !PT ;  /* 0x0000001f04ff7812 */ /* 0x000fe2000780c0ff */
[----:B------:R-:W-:Y:S01]  /*4a20*/  ULDC UR5, c[0x0][0x658] ;  /* 0x0001960000057ab9 */ /* 0x000fe20000000800 */
[----:B------:R-:W-:Y:S01]  /*4a30*/  UMOV UR6, 0xffffffff ;  /* 0xffffffff00067882 */ /* 0x000fe20000000000 */
[----:B------:R-:W-:Y:S01]  /*4a40*/  BSSY B0, `(.L_x_98) ;  /* 0x00000be000007945 */ /* 0x000fe20003800000 */
[----:B------:R-:W-:Y:S01]  /*4a50*/  USHF.L.U32 UR6, UR6, UR5, URZ ;  /* 0x0000000506067299 */ /* 0x000fe2000800063f */
[C---:B------:R-:W-:Y:S01]  /*4a60*/  ISETP.NE.AND P3, PT, R3.reuse, RZ, PT ;  /* 0x000000ff0300720c */ /* 0x040fe20003f65270 */
[----:B------:R-:W-:Y:S01]  /*4a70*/  IMAD.MOV.U32 R9, RZ, RZ, 0x1 ;  /* 0x00000001ff097424 */ /* 0x000fe200078e00ff */
[----:B------:R-:W-:Y:S01]  /*4a80*/  ISETP.NE.OR P0, PT, R3, RZ, !P0 ;  /* 0x000000ff0300720c */ /* 0x000fe20004705670 */
[----:B------:R-:W-:Y:S01]  /*4a90*/  IMAD.MOV.U32 R8, RZ, RZ, 0x1 ;  /* 0x00000001ff087424 */ /* 0x000fe200078e00ff */
[----:B------:R-:W-:Y:S01]  /*4aa0*/  ULDC UR4, c[0x0][0x600] ;  /* 0x0001800000047ab9 */ /* 0x000fe20000000800 */
[----:B------:R-:W-:Y:S01]  /*4ab0*/  IMAD.MOV.U32 R0, RZ, RZ, RZ ;  /* 0x000000ffff007224 */ /* 0x000fe200078e00ff */
[----:B------:R-:W-:Y:S01]  /*4ac0*/  UMOV UR7, 0x1 ;  /* 0x0000000100077882 */ /* 0x000fe20000000000 */
[----:B------:R-:W-:-:S02]  /*4ad0*/  UIADD3 UR21, UR39, 0x1, URZ ;  /* 0x0000000127157890 */ /* 0x000fc4000fffe03f */
[----:B------:R-:W-:Y:S02]  /*4ae0*/  ULOP3.LUT UR20, UR36, 0x2, URZ, 0xfc, !UPT ;  /* 0x0000000224147892 */ /* 0x000fe4000f8efc3f */
[----:B------:R-:W-:Y:S02]  /*4af0*/  UIADD3 UR4, UR4, -0x1, URZ ;  /* 0xffffffff04047890 */ /* 0x000fe4000fffe03f */
[----:B------:R-:W-:Y:S02]  /*4b00*/  USHF.L.U32 UR5, UR7, UR5, URZ ;  /* 0x0000000507057299 */ /* 0x000fe4000800063f */
[----:B------:R-:W-:Y:S01]  /*4b10*/  ULOP3.LUT UR6, URZ, UR6, URZ, 0x33, !UPT ;  /* 0x000000063f067292 */ /* 0x000fe2000f8e333f */
[----:B------:R-:W-:-:S11]  /*4b20*/  ULDC.64 UR18, c[0x0][0x198] ;  /* 0x0000660000127ab9 */ /* 0x000fd60000000a00 */
.L_x_110:
[----:B------:R-:W-:-:S03]  /*4b30*/  UMOV UR7, 0xffffffff ;  /* 0xffffffff00077882 */ /* 0x000fc60000000000 */
[----:B------:R-:W-:Y:S05]  /*4b40*/  BRA.DIV UR7, `(.L_x_99) ;  /* 0x0000000e07887947 */ /* 0x000fea000b800000 */
[----:B------:R-:W-:-:S13]  /*4b50*/  ELECT P6, URZ, PT ;  /* 0x00000000003f782f */ /* 0x000fda00038c0000 */
.L_x_121:
[----:B------:R-:W0:Y:S01]  /*4b60*/  LDC R3, c[0x0][0x28c] ;  /* 0x0000a300ff037b82 */ /* 0x000e220000000800 */
[----:B------:R-:W-:Y:S01]  /*4b70*/  BSSY B1, `(.L_x_100) ;  /* 0x0000035000017945 */ /* 0x000fe20003800000 */
[----:B0-----:R-:W-:-:S13]  /*4b80*/  ISETP.LT.OR P6, PT, R3, 0x1, !P6 ;  /* 0x000000010300780c */ /* 0x001fda00077c1670 */
[----:B------:R-:W-:Y:S05]  /*4b90*/  @P6 BRA `(.L_x_101) ;  /* 0x0000000000c86947 */ /* 0x000fea0003800000 */
[----:B------:R-:W-:Y:S02]  /*4ba0*/  IMAD.SHL.U32 R6, R2, 0x40, RZ ;  /* 0x0000004002067824 */ /* 0x000fe400078e00ff */
[----:B------:R-:W-:Y:S02]  /*4bb0*/  IMAD.SHL.U32 R18, R18, 0x40, RZ ;  /* 0x0000004012127824 */ /* 0x000fe400078e00ff */
[----:B------:R-:W-:Y:S02]  /*4bc0*/  IMAD.MOV.U32 R11, RZ, RZ, RZ ;  /* 0x000000ffff0b7224 */ /* 0x000fe400078e00ff */
[----:B------:R-:W-:Y:S02]  /*4bd0*/  IMAD.U32 R12, RZ, RZ, UR21 ;  /* 0x00000015ff0c7e24 */ /* 0x000fe4000f8e00ff */
[----:B------:R-:W-:Y:S02]  /*4be0*/  IMAD.MOV.U32 R2, RZ, RZ, R8 ;  /* 0x000000ffff027224 */ /* 0x000fe400078e0008 */
[----:B------:R-:W-:-:S07]  /*4bf0*/  IMAD.MOV.U32 R3, RZ, RZ, R0 ;  /* 0x000000ffff037224 */ /* 0x000fce00078e0000 */
.L_x_105:
[----:B------:R-:W0:Y:S01]  /*4c00*/  S2R R5, SR_CgaCtaId ;  /* 0x0000000000057919 */ /* 0x000e220000008800 */
[----:B-1----:R-:W-:-:S04]  /*4c10*/  MOV R4, 0x400 ;  /* 0x0000040000047802 */ /* 0x002fc80000000f00 */
[----:B0-----:R-:W-:Y:S02]  /*4c20*/  LEA R10, R5, R4, 0x18 ;  /* 0x00000004050a7211 */ /* 0x001fe400078ec0ff */
[----:B------:R-:W-:Y:S01]  /*4c30*/  SHF.L.U32 R4, R2, 0x1f, RZ ;  /* 0x0000001f02047819 */ /* 0x000fe200000006ff */
[----:B------:R-:W0:Y:S02]  /*4c40*/  @!P3 LDC R5, c[0x0][0x500] ;  /* 0x00014000ff05bb82 */ /* 0x000e240000000800 */
[----:B------:R-:W-:-:S04]  /*4c50*/  IMAD R7, R3, 0x8, R10 ;  /* 0x0000000803077824 */ /* 0x000fc800078e020a */
[----:B------:R-:W1:Y:S02]  /*4c60*/  SYNCS.PHASECHK.TRANS64.TRYWAIT P1, [R7+URZ+0x10], R4 ;  /* 0x00001004070075a7 */ /* 0x000e64000802017f */
[----:B-1----:R-:W-:Y:S05]  /*4c70*/  @!P1 BRA `(.L_x_102) ;  /* 0x0000000c005c9947 */ /* 0x002fea0003800000 */
.L_x_122:
[----:B------:R-:W-:Y:S01]  /*4c80*/  UPRMT UR7, UR20, 0x9910, URZ ;  /* 0x0000991014077896 */ /* 0x000fe2000800003f */
[----:B0-----:R0:W-:Y:S03]  /*4c90*/  @!P3 SYNCS.ARRIVE.TRANS64 RZ, [R7+URZ], R5 ;  /* 0x0000000507ffb9a7 */ /* 0x0011e6000800003f */
[----:B------:R-:W-:-:S06]  /*4ca0*/  UISETP.NE.AND UP0, UPT, UR7, 0x2, UPT ;  /* 0x000000020700788c */ /* 0x000fcc000bf05270 */
[----:B------:R-:W-:-:S13]  /*4cb0*/  PLOP3.LUT P1, PT, PT, PT, UP0, 0x80, 0x0 ;  /* 0x000000000000781c */ /* 0x000fda0003f2f008 */
[----:B0-----:R-:W-:Y:S05]  /*4cc0*/  @P1 BRA `(.L_x_103) ;  /* 0x0000000000041947 */ /* 0x001fea0003800000 */
[----:B------:R-:W-:Y:S01]  /*4cd0*/  BPT.TRAP 0x1 ;  /* 0x000000040000795c */ /* 0x000fe20000300000 */
.L_x_103:
[----:B------:R-:W-:Y:S05]  /*4ce0*/  @P0 BRA `(.L_x_104) ;  /* 0x0000000000040947 */ /* 0x000fea0003800000 */
[----:B------:R-:W-:Y:S01]  /*4cf0*/  BPT.TRAP 0x1 ;  /* 0x000000040000795c */ /* 0x000fe20000300000 */
.L_x_104:
[----:B------:R-:W-:Y:S01]  /*4d00*/  IMAD R10, R3, 0x1000, R10 ;  /* 0x00001000030a7824 */ /* 0x000fe200078e020a */
[----:B------:R-:W-:Y:S01]  /*4d10*/  R2UR UR9, R7 ;  /* 0x00000000070972ca */ /* 0x000fe200000e0000 */
[----:B------:R-:W-:Y:S01]  /*4d20*/  VIADD R12, R12, 0xffffffff ;  /* 0xffffffff0c0c7836 */ /* 0x000fe20000000000 */
[----:B------:R-:W-:Y:S01]  /*4d30*/  UIADD3 UR14, UP0, UR18, 0xf0, URZ ;  /* 0x000000f0120e7890 */ /* 0x000fe2000ff1e03f */
[----:B------:R-:W-:Y:S01]  /*4d40*/  R2UR UR11, R18 ;  /* 0x00000000120b72ca */ /* 0x000fe200000e0000 */
[----:B------:R-:W-:Y:S01]  /*4d50*/  UIADD3 UR22, UP1, UR18, 0x1f0, URZ ;  /* 0x000001f012167890 */ /* 0x000fe2000ff3e03f */
[----:B------:R-:W-:Y:S01]  /*4d60*/  R2UR UR7, R10 ;  /* 0x000000000a0772ca */ /* 0x000fe200000e0000 */
[----:B------:R-:W-:Y:S01]  /*4d70*/  UIADD3.X UR15, URZ, UR19, URZ, UP0, !UPT ;  /* 0x000000133f0f7290 */ /* 0x000fe200087fe43f */
[----:B------:R-:W-:Y:S01]  /*4d80*/  R2UR UR10, R11 ;  /* 0x000000000b0a72ca */ /* 0x000fe200000e0000 */
[----:B------:R-:W-:Y:S01]  /*4d90*/  VIADD R3, R3, 0x1 ;  /* 0x0000000103037836 */ /* 0x000fe20000000000 */
[----:B------:R-:W-:Y:S01]  /*4da0*/  R2UR UR12, R19 ;  /* 0x00000000130c72ca */ /* 0x000fe200000e0000 */
[----:B------:R-:W-:Y:S01]  /*4db0*/  UIADD3.X UR23, URZ, UR19, URZ, UP1, !UPT ;  /* 0x000000133f177290 */ /* 0x000fe20008ffe43f */
[----:B------:R-:W-:Y:S01]  /*4dc0*/  R2UR UR13, R6 ;  /* 0x00000000060d72ca */ /* 0x000fe200000e0000 */
[----:B------:R-:W-:Y:S01]  /*4dd0*/  UMOV UR16, 0x0 ;  /* 0x0000000000107882 */ /* 0x000fe20000000000 */
[----:B------:R-:W-:Y:S01]  /*4de0*/  ISETP.GT.AND P2, PT, R12, 0x1, PT ;  /* 0x000000010c00780c */ /* 0x000fe20003f44270 */
[----:B------:R-:W-:Y:S01]  /*4df0*/  UMOV UR17, 0x10000000 ;  /* 0x1000000000117882 */ /* 0x000fe20000000000 */
[----:B------:R-:W-:Y:S01]  /*4e00*/  ISETP.NE.AND P1, PT, R3, 0x2, PT ;  /* 0x000000020300780c */ /* 0x000fe20003f25270 */
[----:B------:R-:W-:-:S02]  /*4e10*/  VIADD R11, R11, 0x20 ;  /* 0x000000200b0b7836 */ /* 0x000fc40000000000 */
[----:B------:R-:W-:Y:S01]  /*4e20*/  UIADD3 UR8, UR7, 0x100, URZ ;  /* 0x0000010007087890 */ /* 0x000fe2000fffe03f */
[----:B------:R-:W-:Y:S01]  /*4e30*/  SEL R5, RZ, 0x1, P1 ;  /* 0x00000001ff057807 */ /* 0x000fe20000800000 */
[----:B------:R-:W-:Y:S01]  /*4e40*/  UIADD3 UR7, UR7, 0x2100, URZ ;  /* 0x0000210007077890 */ /* 0x000fe2000fffe03f */
[----:B------:R-:W-:Y:S02]  /*4e50*/  SEL R3, R3, RZ, P1 ;  /* 0x000000ff03037207 */ /* 0x000fe40000800000 */
[----:B------:R-:W-:-:S04]  /*4e60*/  LOP3.LUT R2, R2, R5, RZ, 0x3c, !PT ;  /* 0x0000000502027212 */ /* 0x000fc800078e3cff */
[----:B------:R0:W-:Y:S02]  /*4e70*/  UTMALDG.3D [UR8], [UR14], desc[UR16] ;  /* 0x000010080e0075b4 */ /* 0x0001e40008011000 */
[----:B0-----:R-:W-:Y:S01]  /*4e80*/  UMOV UR8, UR7 ;  /* 0x0000000700087c82 */ /* 0x001fe20008000000 */
[----:B------:R-:W-:Y:S02]  /*4e90*/  UMOV UR11, UR13 ;  /* 0x0000000d000b7c82 */ /* 0x000fe40008000000 */
[----:B------:R0:W-:Y:S02]  /*4ea0*/  UTMALDG.3D [UR8], [UR22], desc[UR16] ;  /* 0x00001008160075b4 */ /* 0x0001e40008011000 */
[----:B0-----:R-:W-:Y:S05]  /*4eb0*/  @P2 BRA `(.L_x_105) ;  /* 0xfffffffc00502947 */ /* 0x001fea000383ffff */
.L_x_101:
[----:B------:R-:W-:Y:S05]  /*4ec0*/  BSYNC B1 ;  /* 0x0000000000017941 */ /* 0x000fea0003800000 */
.L_x_100:
[----:B------:R-:W-:Y:S01]  /*4ed0*/  LOP3.LUT P4, RZ, R9, 0xff, RZ, 0xc0, !PT ;  /* 0x000000ff09ff7812 */ /* 0x000fe2000788c0ff */
[----:B------:R-:W-:Y:S01]  /*4ee0*/  VIADD R0, R0, UR39 ;  /* 0x0000002700007c36 */ /* 0x000fe20008000000 */
[----:B------:R-:W-:Y:S01]  /*4ef0*/  ULDC.64 UR8, c[0x0][0x650] ;  /* 0x0001940000087ab9 */ /* 0x000fe20000000a00 */
[----:B------:R-:W-:Y:S01]  /*4f00*/  BSSY B1, `(.L_x_106) ;  /* 0x000006f000017945 */ /* 0x000fe20003800000 */
[----:B------:R-:W-:Y:S01]  /*4f10*/  IMAD.MOV.U32 R18, RZ, RZ, -0x1 ;  /* 0xffffffffff127424 */ /* 0x000fe200078e00ff */
[----:B------:R-:W-:Y:S01]  /*4f20*/  PRMT R9, RZ, 0x7610, R9 ;  /* 0x00007610ff097816 */ /* 0x000fe20000000009 */
[----:B------:R-:W-:Y:S01]  /*4f30*/  IMAD.MOV.U32 R19, RZ, RZ, -0x1 ;  /* 0xffffffffff137424 */ /* 0x000fe200078e00ff */
[C---:B------:R-:W-:Y:S02]  /*4f40*/  ISETP.GT.U32.AND P1, PT, R0.reuse, 0x1, PT ;  /* 0x000000010000780c */ /* 0x040fe40003f24070 */
[----:B------:R-:W-:Y:S02]  /*4f50*/  SHF.R.U32.HI R2, RZ, 0x1, R0 ;  /* 0x00000001ff027819 */ /* 0x000fe40000011600 */
[----:B------:R-:W-:-:S02]  /*4f60*/  LOP3.LUT R0, R0, 0x1, RZ, 0xc0, !PT ;  /* 0x0000000100007812 */ /* 0x000fc400078ec0ff */
[----:B-1----:R-:W0:Y:S01]  /*4f70*/  @P4 S2R R4, SR_CgaCtaId ;  /* 0x0000000000044919 */ /* 0x002e220000008800 */
[----:B------:R-:W-:Y:S02]  /*4f80*/  @P4 MOV R3, 0x400 ;  /* 0x0000040000034802 */ /* 0x000fe40000000f00 */
[----:B------:R-:W-:-:S04]  /*4f90*/  LOP3.LUT R2, R2, 0x1, RZ, 0xc0, !PT ;  /* 0x0000000102027812 */ /* 0x000fc800078ec0ff */
[----:B------:R-:W-:Y:S02]  /*4fa0*/  ISETP.NE.U32.AND P2, PT, R2, 0x1, PT ;  /* 0x000000010200780c */ /* 0x000fe40003f45070 */
[----:B0-----:R-:W-:Y:S01]  /*4fb0*/  @P4 LEA R3, R4, R3, 0x18 ;  /* 0x0000000304034211 */ /* 0x001fe200078ec0ff */
[----:B------:R-:W-:-:S03]  /*4fc0*/  IMAD.U32 R4, RZ, RZ, UR39 ;  /* 0x00000027ff047e24 */ /* 0x000fc6000f8e00ff */
[----:B------:R0:W-:Y:S01]  /*4fd0*/  @P4 SYNCS.ARRIVE.TRANS64.A1T0 RZ, [R3+URZ+0x58], RZ ;  /* 0x000058ff03ff49a7 */ /* 0x0001e2000810003f */
[----:B------:R-:W-:Y:S02]  /*4fe0*/  IADD3 R16, P4, R16, UR50, RZ ;  /* 0x0000003210107c10 */ /* 0x000fe4000ff9e0ff */
[----:B------:R-:W-:Y:S02]  /*4ff0*/  ISETP.LT.U32.AND P1, PT, R4, 0x2, P1 ;  /* 0x000000020400780c */ /* 0x000fe40000f21070 */
[----:B------:R-:W-:Y:S02]  /*5000*/  IADD3.X R17, R17, UR37, RZ, P4, !PT ;  /* 0x0000002511117c10 */ /* 0x000fe4000a7fe4ff */
[----:B------:R-:W-:Y:S02]  /*5010*/  ISETP.GE.U32.AND P4, PT, R16, UR8, PT ;  /* 0x0000000810007c0c */ /* 0x000fe4000bf86070 */
[----:B0-----:R-:W-:Y:S02]  /*5020*/  SEL R3, RZ, 0x1, !P1 ;  /* 0x00000001ff037807 */ /* 0x001fe40004800000 */
[----:B------:R-:W-:-:S02]  /*5030*/  ISETP.GE.U32.AND.EX P1, PT, R17, UR9, PT, P4 ;  /* 0x0000000911007c0c */ /* 0x000fc4000bf26140 */
[----:B------:R-:W-:-:S04]  /*5040*/  ISETP.GT.U32.AND P2, PT, R4, 0x1, !P2 ;  /* 0x000000010400780c */ /* 0x000fc80005744070 */
[----:B------:R-:W-:-:S04]  /*5050*/  SEL R2, RZ, 0x1, !P2 ;  /* 0x00000001ff027807 */ /* 0x000fc80005000000 */
[--C-:B------:R-:W-:Y:S01]  /*5060*/  LOP3.LUT R8, R2, R8, R3.reuse, 0x96, !PT ;  /* 0x0000000802087212 */ /* 0x100fe200078e9603 */
[----:B------:R-:W-:Y:S01]  /*5070*/  IMAD.MOV.U32 R2, RZ, RZ, -0x1 ;  /* 0xffffffffff027424 */ /* 0x000fe200078e00ff */
[----:B------:R-:W-:Y:S01]  /*5080*/  PRMT R3, RZ, 0x7610, R3 ;  /* 0x00007610ff037816 */ /* 0x000fe20000000003 */
[----:B------:R-:W-:Y:S06]  /*5090*/  @P1 BRA `(.L_x_107) ;  /* 0x0000000400541947 */ /* 0x000fec0003800000 */
[----:B------:R-:W0:Y:S01]  /*50a0*/  S2UR UR7, SR_CTAID.X ;  /* 0x00000000000779c3 */ /* 0x000e220000002500 */
[----:B------:R-:W-:Y:S01]  /*50b0*/  ULDC.64 UR8, c[0x0][0x628] ;  /* 0x00018a0000087ab9 */ /* 0x000fe20000000a00 */
[----:B------:R-:W-:Y:S01]  /*50c0*/  ULDC UR10, c[0x0][0x150] ;  /* 0x00005400000a7ab9 */ /* 0x000fe20000000800 */
[----:B------:R-:W-:Y:S01]  /*50d0*/  ISETP.NE.U32.AND P1, PT, RZ, UR8, PT ;  /* 0x00000008ff007c0c */ /* 0x000fe2000bf25070 */
[----:B------:R-:W-:Y:S01]  /*50e0*/  ULDC UR11, c[0x0][0x630] ;  /* 0x00018c00000b7ab9 */ /* 0x000fe20000000800 */
[----:B------:R-:W-:Y:S01]  /*50f0*/  ULDC UR13, c[0x0][0x154] ;  /* 0x00005500000d7ab9 */ /* 0x000fe20000000800 */
[----:B------:R-:W-:Y:S01]  /*5100*/  IMAD.MOV.U32 R2, RZ, RZ, R16 ;  /* 0x000000ffff027224 */ /* 0x000fe200078e0010 */
[----:B------:R-:W-:Y:S01]  /*5110*/  ISETP.NE.AND.EX P1, PT, RZ, UR9, PT, P1 ;  /* 0x00000009ff007c0c */ /* 0x000fe2000bf25310 */
[----:B------:R-:W1:Y:S01]  /*5120*/  S2UR UR12, SR_CTAID.Y ;  /* 0x00000000000c79c3 */ /* 0x000e620000002600 */
[----:B0-----:R-:W-:-:S05]  /*5130*/  I2FP.F32.U32 R3, UR7 ;  /* 0x0000000700037c45 */ /* 0x001fca0008201000 */
[----:B------:R-:W-:Y:S01]  /*5140*/  FMUL R10, R3, UR10 ;  /* 0x0000000a030a7c20 */ /* 0x000fe20008400000 */
[----:B------:R-:W-:-:S05]  /*5150*/  IMAD.MOV.U32 R3, RZ, RZ, R17 ;  /* 0x000000ffff037224 */ /* 0x000fca00078e0011 */
[----:B------:R-:W-:Y:S05]  /*5160*/  @!P1 BRA `(.L_x_108) ;  /* 0x0000000000289947 */ /* 0x000fea0003800000 */
[----:B------:R-:W-:Y:S02]  /*5170*/  ULDC UR10, c[0x0][0x634] ;  /* 0x00018d00000a7ab9 */ /* 0x000fe40000000800 */
[----:B------:R-:W-:-:S05]  /*5180*/  IADD3 R7, P1, R16, UR10, RZ ;  /* 0x0000000a10077c10 */ /* 0x000fca000ff3e0ff */
[----:B------:R-:W-:-:S04]  /*5190*/  IMAD.X R11, RZ, RZ, R17, P1 ;  /* 0x000000ffff0b7224 */ /* 0x000fc800008e0611 */
[----:B------:R-:W-:-:S04]  /*51a0*/  IMAD.WIDE.U32 R4, R11, UR8, RZ ;  /* 0x000000080b047c25 */ /* 0x000fc8000f8e00ff */
[----:B------:R-:W-:-:S04]  /*51b0*/  IMAD.WIDE.U32 R4, P1, R7, UR9, R4 ;  /* 0x0000000907047c25 */ /* 0x000fc8000f820004 */
[----:B------:R-:W-:-:S04]  /*51c0*/  IMAD.WIDE.U32 R6, R7, UR8, RZ ;  /* 0x0000000807067c25 */ /* 0x000fc8000f8e00ff */
[----:B------:R-:W-:Y:S01]  /*51d0*/  IMAD.X R3, RZ, RZ, RZ, P1 ;  /* 0x000000ffff037224 */ /* 0x000fe200008e06ff */
[----:B------:R-:W-:Y:S01]  /*51e0*/  IADD3 RZ, P1, R7, R4, RZ ;  /* 0x0000000407ff7210 */ /* 0x000fe20007f3e0ff */
[----:B------:R-:W-:-:S04]  /*51f0*/  IMAD.MOV.U32 R2, RZ, RZ, R5 ;  /* 0x000000ffff027224 */ /* 0x000fc800078e0005 */
[----:B------:R-:W-:-:S08]  /*5200*/  IMAD.WIDE.U32.X R2, R11, UR9, R2, P1 ;  /* 0x000000090b027c25 */ /* 0x000fd000088e0402 */
.L_x_108:
[--C-:B------:R-:W-:Y:S01]  /*5210*/  SHF.R.U64 R19, R2, UR11, R3.reuse ;  /* 0x0000000b02137c19 */ /* 0x100fe20008001203 */
[----:B------:R-:W0:Y:S01]  /*5220*/  F2I.U32.TRUNC.NTZ R10, R10 ;  /* 0x0000000a000a7305 */ /* 0x000e22000020f000 */
[----:B------:R-:W-:Y:S01]  /*5230*/  SHF.R.U32.HI R2, RZ, UR11, R3 ;  /* 0x0000000bff027c19 */ /* 0x000fe20008011603 */
[----:B------:R-:W-:Y:S01]  /*5240*/  ULDC.64 UR8, c[0x0][0x620] ;  /* 0x0001880000087ab9 */ /* 0x000fe20000000a00 */
[----:B------:R-:W-:Y:S01]  /*5250*/  IADD3 R5, P1, RZ, -R19, RZ ;  /* 0x80000013ff057210 */ /* 0x000fe20007f3e0ff */
[----:B------:R-:W-:Y:S01]  /*5260*/  ULDC.64 UR14, c[0x0][0x640] ;  /* 0x00019000000e7ab9 */ /* 0x000fe20000000a00 */
[----:B-1----:R-:W-:Y:S01]  /*5270*/  I2FP.F32.U32 R4, UR12 ;  /* 0x0000000c00047c45 */ /* 0x002fe20008201000 */
[----:B------:R-:W1:Y:S01]  /*5280*/  LDC R15, c[0x0][0x610] ;  /* 0x00018400ff0f7b82 */ /* 0x000e620000000800 */
[----:B------:R-:W-:Y:S01]  /*5290*/  ULDC UR11, c[0x0][0x658] ;  /* 0x00019600000b7ab9 */ /* 0x000fe20000000800 */
[----:B------:R-:W-:Y:S01]  /*52a0*/  IMAD.X R2, RZ, RZ, ~R2, P1 ;  /* 0x000000ffff027224 */ /* 0x000fe200008e0e02 */
[----:B------:R-:W-:Y:S01]  /*52b0*/  ISETP.NE.U32.AND P1, PT, RZ, UR14, PT ;  /* 0x0000000eff007c0c */ /* 0x000fe2000bf25070 */
[----:B------:R-:W-:Y:S01]  /*52c0*/  FMUL R6, R4, UR13 ;  /* 0x0000000d04067c20 */ /* 0x000fe20008400000 */
[----:B------:R-:W-:Y:S01]  /*52d0*/  ULDC UR13, c[0x0][0x648] ;  /* 0x00019200000d7ab9 */ /* 0x000fe20000000800 */
[----:B------:R-:W-:Y:S01]  /*52e0*/  IMAD R4, R2, UR8, RZ ;  /* 0x0000000802047c24 */ /* 0x000fe2000f8e02ff */
[----:B------:R-:W-:Y:S01]  /*52f0*/  ISETP.NE.AND.EX P1, PT, RZ, UR15, PT, P1 ;  /* 0x0000000fff007c0c */ /* 0x000fe2000bf25310 */
[C---:B------:R-:W-:Y:S01]  /*5300*/  IMAD.WIDE.U32 R2, R5.reuse, UR8, R16 ;  /* 0x0000000805027c25 */ /* 0x040fe2000f8e0010 */
[----:B0-----:R-:W-:Y:S01]  /*5310*/  R2UR UR8, R10 ;  /* 0x000000000a0872ca */ /* 0x001fe200000e0000 */
[----:B------:R-:W0:Y:S02]  /*5320*/  F2I.U32.TRUNC.NTZ R6, R6 ;  /* 0x0000000600067305 */ /* 0x000e24000020f000 */
[----:B------:R-:W-:Y:S01]  /*5330*/  IMAD R5, R5, UR9, R4 ;  /* 0x0000000905057c24 */ /* 0x000fe2000f8e0204 */
[----:B------:R-:W-:-:S03]  /*5340*/  ULDC UR9, c[0x0][0x618] ;  /* 0x0001860000097ab9 */ /* 0x000fc60000000800 */
[----:B------:R-:W-:-:S05]  /*5350*/  IMAD.IADD R3, R3, 0x1, R5 ;  /* 0x0000000103037824 */ /* 0x000fca00078e0205 */
[--C-:B------:R-:W-:Y:S02]  /*5360*/  SHF.R.U64 R10, R2, UR9, R3.reuse ;  /* 0x00000009020a7c19 */ /* 0x100fe40008001203 */
[----:B------:R-:W-:Y:S01]  /*5370*/  SHF.R.U32.HI R3, RZ, UR9, R3 ;  /* 0x00000009ff037c19 */ /* 0x000fe20008011603 */
[----:B------:R-:W-:Y:S01]  /*5380*/  ULDC UR9, c[0x0][0x608] ;  /* 0x0001820000097ab9 */ /* 0x000fe20000000800 */
[----:B0-----:R-:W-:Y:S02]  /*5390*/  R2UR UR10, R6 ;  /* 0x00000000060a72ca */ /* 0x001fe400000e0000 */
[--C-:B------:R-:W-:Y:S02]  /*53a0*/  SHF.R.U64 R12, R10, UR9, R3.reuse ;  /* 0x000000090a0c7c19 */ /* 0x100fe40008001203 */
[----:B------:R-:W-:Y:S01]  /*53b0*/  SHF.R.U32.HI R3, RZ, UR9, R3 ;  /* 0x00000009ff037c19 */ /* 0x000fe20008011603 */
[----:B------:R-:W-:-:S03]  /*53c0*/  UIADD3 UR9, -UR8, URZ, URZ ;  /* 0x0000003f08097290 */ /* 0x000fc6000fffe13f */
[--C-:B------:R-:W-:Y:S01]  /*53d0*/  SHF.R.U64 R13, R12, UR11, R3.reuse ;  /* 0x0000000b0c0d7c19 */ /* 0x100fe20008001203 */
[----:B------:R-:W-:Y:S01]  /*53e0*/  ULDC UR8, c[0x0][0x144] ;  /* 0x0000510000087ab9 */ /* 0x000fe20000000800 */
[----:B------:R-:W-:-:S03]  /*53f0*/  SHF.R.U32.HI R3, RZ, UR11, R3 ;  /* 0x0000000bff037c19 */ /* 0x000fc60008011603 */
[----:B------:R-:W-:Y:S01]  /*5400*/  IMAD.MOV.U32 R2, RZ, RZ, R13 ;  /* 0x000000ffff027224 */ /* 0x000fe200078e000d */
[----:B------:R-:W-:Y:S06]  /*5410*/  @!P1 BRA `(.L_x_109) ;  /* 0x0000000000289947 */ /* 0x000fec0003800000 */
        /* <DEDUP_REMOVED lines=10> */
.L_x_109:
[----:B------:R-:W-:Y:S01]  /*54c0*/  UISETP.NE.AND UP0, UPT, UR38, URZ, UPT ;  /* 0x0000003f2600728c */ /* 0x000fe2000bf05270 */
[----:B------:R-:W-:Y:S01]  /*54d0*/  SHF.R.U64 R3, R2, UR13, R3 ;  /* 0x0000000d02037c19 */ /* 0x000fe20008001203 */
[----:B------:R-:W-:Y:S01]  /*54e0*/  UIADD3 UR10, -UR10, URZ, URZ ;  /* 0x0000003f0a0a7290 */ /* 0x000fe2000fffe13f */
[----:B------:R-:W-:Y:S01]  /*54f0*/  LOP3.LUT R2, R12, UR6, RZ, 0xc0, !PT ;  /* 0x000000060c027c12 */ /* 0x000fe2000f8ec0ff */
[----:B------:R-:W-:Y:S01]  /*5500*/  UIMAD UR7, UR8, UR9, UR7 ;  /* 0x00000009080772a4 */ /* 0x000fe2000f8e0207 */
[----:B------:R-:W-:Y:S01]  /*5510*/  LOP3.LUT R5, R10, UR4, RZ, 0xc0, !PT ;  /* 0x000000040a057c12 */ /* 0x000fe2000f8ec0ff */
[----:B------:R-:W-:Y:S01]  /*5520*/  IMAD.MOV R4, RZ, RZ, -R3 ;  /* 0x000000ffff047224 */ /* 0x000fe200078e0a03 */
[----:B------:R-:W-:Y:S01]  /*5530*/  ULDC UR8, c[0x0][0x148] ;  /* 0x0000520000087ab9 */ /* 0x000fe20000000800 */
[----:B------:R-:W-:Y:S01]  /*5540*/  IMAD R18, R3, UR5, R2 ;  /* 0x0000000503127c24 */ /* 0x000fe2000f8e0202 */
[----:B------:R-:W-:Y:S01]  /*5550*/  PLOP3.LUT P1, PT, PT, PT, UP0, 0x80, 0x0 ;  /* 0x000000000000781c */ /* 0x000fe20003f2f008 */
[----:B------:R-:W-:Y:S01]  /*5560*/  IMAD.MOV.U32 R3, RZ, RZ, 0x1 ;  /* 0x00000001ff037424 */ /* 0x000fe200078e00ff */
[----:B------:R-:W-:-:S03]  /*5570*/  @UP0 UIMAD UR7, UR8, UR10, UR12 ;  /* 0x0000000a080702a4 */ /* 0x000fc6000f8e020c */
[----:B------:R-:W-:Y:S02]  /*5580*/  ULDC UR8, c[0x0][0x638] ;  /* 0x00018e0000087ab9 */ /* 0x000fe40000000800 */
[----:B------:R-:W-:Y:S02]  /*5590*/  IMAD R2, R4, UR8, R13 ;  /* 0x0000000804027c24 */ /* 0x000fe4000f8e020d */
[----:B-1----:R-:W-:Y:S01]  /*55a0*/  IMAD R18, R18, R15, UR7 ;  /* 0x0000000712127e24 */ /* 0x002fe2000f8e020f */
[----:B------:R-:W-:Y:S02]  /*55b0*/  ULDC UR7, c[0x0][0x600] ;  /* 0x0001800000077ab9 */ /* 0x000fe40000000800 */
[----:B------:R-:W-:-:S05]  /*55c0*/  IMAD R5, R2, UR7, R5 ;  /* 0x0000000702057c24 */ /* 0x000fca000f8e0205 */
[----:B------:R-:W-:Y:S02]  /*55d0*/  SEL R2, R5, R18, !P1 ;  /* 0x0000001205027207 */ /* 0x000fe40004800000 */
[----:B------:R-:W-:-:S07]  /*55e0*/  SEL R18, R18, R5, !P1 ;  /* 0x0000000512127207 */ /* 0x000fce0004800000 */
.L_x_107:
[----:B------:R-:W-:Y:S05]  /*55f0*/  BSYNC B1 ;  /* 0x0000000000017941 */ /* 0x000fea0003800000 */
.L_x_106:
[----:B------:R-:W-:-:S13]  /*5600*/  LOP3.LUT P1, RZ, R3, 0xff, RZ, 0xc0, !PT ;  /* 0x000000ff03ff7812 */ /* 0x000fda000782c0ff */
[----:B------:R-:W-:Y:S05]  /*5610*/  @P1 BRA `(.L_x_110) ;  /* 0xfffffff400441947 */ /* 0x000fea000383ffff */
[----:B------:R-:W-:Y:S05]  /*5620*/  BSYNC B0 ;  /* 0x0000000000007941 */ /* 0x000fea0003800000 */
.L_x_98:
[----:B------:R-:W-:-:S03]  /*5630*/  UMOV UR7, 0xffffffff ;  /* 0xffffffff00077882 */ /* 0x000fc60000000000 */
[----:B------:R-:W-:Y:S05]  /*5640*/  BRA.DIV UR7, `(.L_x_111) ;  /* 0x0000000207fc7947 */ /* 0x000fea000b800000 */
[----:B------:R-:W-:-:S13]  /*5650*/  ELECT P6, URZ, PT ;  /* 0x00000000003f782f */ /* 0x000fda00038c0000 */
.L_x_125:
[----:B------:R-:W-:Y:S04]  /*5660*/  BSSY B0, `(.L_x_112) ;  /* 0x000001a000007945 */ /* 0x000fe80003800000 */
[----:B------:R-:W-:Y:S05]  /*5670*/  @!P6 BRA `(.L_x_113) ;  /* 0x000000000060e947 */ /* 0x000fea0003800000 */
[----:B------:R-:W-:-:S04]  /*5680*/  ULOP3.LUT UR7, UR36, 0x2, URZ, 0xfc, !UPT ;  /* 0x0000000224077892 */ /* 0x000fc8000f8efc3f */
[----:B------:R-:W-:-:S06]  /*5690*/  UISETP.NE.AND UP0, UPT, UR7, 0x3, UPT ;  /* 0x000000030700788c */ /* 0x000fcc000bf05270 */
[----:B------:R-:W-:-:S13]  /*56a0*/  PLOP3.LUT P0, PT, PT, PT, UP0, 0x80, 0x0 ;  /* 0x000000000000781c */ /* 0x000fda0003f0f008 */
[----:B------:R-:W-:Y:S05]  /*56b0*/  @!P0 BRA `(.L_x_114) ;  /* 0x0000000000048947 */ /* 0x000fea0003800000 */
[----:B------:R-:W-:Y:S01]  /*56c0*/  BPT.TRAP 0x1 ;  /* 0x000000040000795c */ /* 0x000fe20000300000 */
.L_x_114:
[----:B------:R-:W0:Y:S01]  /*56d0*/  S2R R3, SR_CgaCtaId ;  /* 0x0000000000037919 */ /* 0x000e220000008800 */
[----:B------:R-:W-:-:S04]  /*56e0*/  MOV R2, 0x400 ;  /* 0x0000040000027802 */ /* 0x000fc80000000f00 */
[----:B0-----:R-:W-:Y:S02]  /*56f0*/  LEA R3, R3, R2, 0x18 ;  /* 0x0000000203037211 */ /* 0x001fe400078ec0ff */
[----:B------:R-:W-:-:S03]  /*5700*/  SHF.L.U32 R2, R8, 0x1f, RZ ;  /* 0x0000001f08027819 */ /* 0x000fc600000006ff */
[----:B------:R-:W-:-:S04]  /*5710*/  VIADD R3, R3, 0x10 ;  /* 0x0000001003037836 */ /* 0x000fc80000000000 */
[C---:B------:R-:W-:Y:S02]  /*5720*/  IMAD R7, R0.reuse, 0x8, R3 ;  /* 0x0000000800077824 */ /* 0x040fe400078e0203 */
[----:B------:R-:W-:Y:S02]  /*5730*/  VIADD R0, R0, 0x1 ;  /* 0x0000000100007836 */ /* 0x000fe40000000000 */
[----:B------:R-:W0:Y:S03]  /*5740*/  SYNCS.PHASECHK.TRANS64.TRYWAIT P0, [R7+URZ], R2 ;  /* 0x00000002070075a7 */ /* 0x000e26000800017f */
[----:B------:R-:W-:-:S04]  /*5750*/  ISETP.NE.AND P1, PT, R0, 0x2, PT ;  /* 0x000000020000780c */ /* 0x000fc80003f25270 */
[----:B------:R-:W-:Y:S02]  /*5760*/  SEL R5, RZ, 0x1, P1 ;  /* 0x00000001ff057807 */ /* 0x000fe40000800000 */
[----:B------:R-:W-:Y:S02]  /*5770*/  SEL R0, R0, RZ, P1 ;  /* 0x000000ff00007207 */ /* 0x000fe40000800000 */
[----:B------:R-:W-:Y:S01]  /*5780*/  LOP3.LUT R5, R8, R5, RZ, 0x3c, !PT ;  /* 0x0000000508057212 */ /* 0x000fe200078e3cff */
[----:B0-----:R-:W-:Y:S06]  /*5790*/  @!P0 BRA `(.L_x_115) ;  /* 0x0000000000c88947 */ /* 0x001fec0003800000 */
.L_x_126:
[----:B------:R-:W-:Y:S01]  /*57a0*/  IMAD R3, R0, 0x8, R3 ;  /* 0x0000000800037824 */ /* 0x000fe200078e0203 */
[----:B------:R-:W-:-:S07]  /*57b0*/  SHF.L.U32 R0, R5, 0x1f, RZ ;  /* 0x0000001f05007819 */ /* 0x000fce00000006ff */
.L_x_116:
[----:B-1----:R1:W2:Y:S02]  /*57c0*/  SYNCS.PHASECHK.TRANS64.TRYWAIT P0, [R3+URZ], R0 ;  /* 0x00000000030075a7 */ /* 0x0022a4000800017f */
[----:B--2---:R-:W-:Y:S05]  /*57d0*/  @!P0 NANOSLEEP.SYNCS 0x989680 ;  /* 0x009896800000895d */ /* 0x004fea0003900000 */
[----:B------:R-:W2:Y:S02]  /*57e0*/  @!P0 SYNCS.PHASECHK.TRANS64 P0, [R3+URZ], R0 ;  /* 0x00000000030085a7 */ /* 0x000ea4000800007f */
[----:B--2---:R-:W-:Y:S05]  /*57f0*/  @!P0 BRA `(.L_x_116) ;  /* 0xfffffffc00f08947 */ /* 0x004fea000383ffff */
.L_x_113:
[----:B------:R-:W-:Y:S05]  /*5800*/  BSYNC B0 ;  /* 0x0000000000007941 */ /* 0x000fea0003800000 */
.L_x_112:
[----:B------:R-:W-:Y:S05]  /*5810*/  EXIT ;  /* 0x000000000000794d */ /* 0x000fea0003800000 */
.L_x_14:
[----:B0-----:R0:W1:Y:S02]  /*5820*/  SYNCS.PHASECHK.TRANS64.TRYWAIT P0, [R61+URZ], R0 ;  /* 0x000000003d0075a7 */ /* 0x001064000800017f */
[----:B-1----:R-:W-:Y:S05]  /*5830*/  @!P0 NANOSLEEP.SYNCS 0x989680 ;  /* 0x009896800000895d */ /* 0x002fea0003900000 */
[----:B------:R-:W1:Y:S02]  /*5840*/  @!P0 SYNCS.PHASECHK.TRANS64 P0, [R61+URZ], R0 ;  /* 0x000000003d0085a7 */ /* 0x000e64000800007f */
[----:B-1----:R-:W-:Y:S05]  /*5850*/  @!P0 BRA `(.L_x_14) ;  /* 0xfffffffc00f08947 */ /* 0x002fea000383ffff */
[----:B------:R-:W-:Y:S05]  /*5860*/  BRA `(.L_x_117) ;  /* 0xffffffbc00587947 */ /* 0x000fea000383ffff */
.L_x_19:
[----:B-1----:R1:W2:Y:S02]  /*5870*/  SYNCS.PHASECHK.TRANS64.TRYWAIT P1, [R3+URZ], R0 ;  /* 0x00000000030075a7 */ /* 0x0022a4000802017f */
[----:B--2---:R-:W-:Y:S05]  /*5880*/  @!P1 NANOSLEEP.SYNCS 0x989680 ;  /* 0x009896800000995d */ /* 0x004fea0003900000 */
[----:B------:R-:W2:Y:S02]  /*5890*/  @!P1 SYNCS.PHASECHK.TRANS64 P1, [R3+URZ], R0 ;  /* 0x00000000030095a7 */ /* 0x000ea4000802007f */
[----:B--2---:R-:W-:Y:S05]  /*58a0*/  @!P1 BRA `(.L_x_19) ;  /* 0xfffffffc00f09947 */ /* 0x004fea000383ffff */
[----:B------:R-:W-:Y:S05]  /*58b0*/  BRA `(.L_x_18) ;  /* 0xffffffbc00c07947 */ /* 0x000fea000383ffff */
.L_x_24:
[----:B-1----:R-:W-:-:S04]  /*58c0*/  IMAD.U32 R4, RZ, RZ, UR4 ;  /* 0x00000004ff047e24 */ /* 0x002fc8000f8e00ff */
[----:B------:R1:W2:Y:S03]  /*58d0*/  SYNCS.PHASECHK.TRANS64.TRYWAIT P1, [R4+URZ], R3 ;  /* 0x00000003040075a7 */ /* 0x0002a6000802017f */
[----:B--2---:R-:W-:Y:S05]  /*58e0*/  @!P1 NANOSLEEP.SYNCS 0x989680 ;  /* 0x009896800000995d */ /* 0x004fea0003900000 */
[----:B------:R-:W2:Y:S02]  /*58f0*/  @!P1 SYNCS.PHASECHK.TRANS64 P1, [R4+URZ], R3 ;  /* 0x00000003040095a7 */ /* 0x000ea4000802007f */
[----:B--2---:R-:W-:Y:S05]  /*5900*/  @!P1 BRA `(.L_x_24) ;  /* 0xfffffffc00ec9947 */ /* 0x004fea000383ffff */
[----:B------:R-:W-:Y:S05]  /*5910*/  BRA `(.L_x_23) ;  /* 0xffffffc000387947 */ /* 0x000fea000383ffff */
.L_x_30:
[----:B--2---:R2:W3:Y:S02]  /*5920*/  SYNCS.PHASECHK.TRANS64.TRYWAIT P0, [R61+URZ+0x10], R0 ;  /* 0x000010003d0075a7 */ /* 0x0044e4000800017f */
[----:B---3--:R-:W-:Y:S05]  /*5930*/  @!P0 NANOSLEEP.SYNCS 0x989680 ;  /* 0x009896800000895d */ /* 0x008fea0003900000 */
[----:B------:R-:W3:Y:S02]  /*5940*/  @!P0 SYNCS.PHASECHK.TRANS64 P0, [R61+URZ+0x10], R0 ;  /* 0x000010003d0085a7 */ /* 0x000ee4000800007f */
[----:B---3--:R-:W-:Y:S05]  /*5950*/  @!P0 BRA `(.L_x_30) ;  /* 0xfffffffc00f08947 */ /* 0x008fea000383ffff */
[----:B------:R-:W-:Y:S05]  /*5960*/  BRA `(.L_x_118) ;  /* 0xffffffc400387947 */ /* 0x000fea000383ffff */
.L_x_99:
[----:B------:R-:W-:Y:S01]  /*5970*/  BSSY B1, `(.L_x_119) ;  /* 0x0000006000017945 */ /* 0x000fe20003800000 */
[----:B------:R-:W-:-:S07]  /*5980*/  IMAD.MOV.U32 R15, RZ, RZ, -0x1 ;  /* 0xffffffffff0f7424 */ /* 0x000fce00078e00ff */
[----:B------:R-:W-:Y:S05]  /*5990*/  WARPSYNC.COLLECTIVE R15, `(.L_x_120) ;  /* 0x000000000f0c7348 */ /* 0x000fea0003c00000 */
[----:B------:R-:W-:Y:S02]  /*59a0*/  ELECT P6, UR62, PT ;  /* 0x00000000003e782f */ /* 0x000fe400038c0000 */
[----:B------:R-:W-:Y:S01]  /*59b0*/  MOV R14, UR62 ;  /* 0x0000003e000e7c02 */ /* 0x000fe20008000f00 */
[----:B------:R-:W-:Y:S10]  /*59c0*/  ENDCOLLECTIVE ;  /* 0x000000000000791b */ /* 0x000ff40003800000 */
.L_x_120:
[----:B------:R-:W-:Y:S05]  /*59d0*/  BSYNC B1 ;  /* 0x0000000000017941 */ /* 0x000fea0003800000 */
.L_x_119:
[----:B------:R-:W-:Y:S05]  /*59e0*/  BRA `(.L_x_121) ;  /* 0xfffffff0005c7947 */ /* 0x000fea000383ffff */
.L_x_102:
[----:B-1----:R1:W2:Y:S02]  /*59f0*/  SYNCS.PHASECHK.TRANS64.TRYWAIT P1, [R7+URZ+0x10], R4 ;  /* 0x00001004070075a7 */ /* 0x0022a4000802017f */
[----:B--2---:R-:W-:Y:S05]  /*5a00*/  @!P1 NANOSLEEP.SYNCS 0x989680 ;  /* 0x009896800000995d */ /* 0x004fea0003900000 */
[----:B------:R-:W2:Y:S02]  /*5a10*/  @!P1 SYNCS.PHASECHK.TRANS64 P1, [R7+URZ+0x10], R4 ;  /* 0x00001004070095a7 */ /* 0x000ea4000802007f */
[----:B--2---:R-:W-:Y:S05]  /*5a20*/  @!P1 BRA `(.L_x_102) ;  /* 0xfffffffc00f09947 */ /* 0x004fea000383ffff */
[----:B------:R-:W-:Y:S05]  /*5a30*/  BRA `(.L_x_122) ;  /* 0xfffffff000907947 */ /* 0x000fea000383ffff */
.L_x_111:
[----:B------:R-:W-:Y:S01]  /*5a40*/  BSSY B0, `(.L_x_123) ;  /* 0x0000006000007945 */ /* 0x000fe20003800000 */
[----:B------:R-:W-:-:S07]  /*5a50*/  IMAD.MOV.U32 R15, RZ, RZ, -0x1 ;  /* 0xffffffffff0f7424 */ /* 0x000fce00078e00ff */
[----:B------:R-:W-:Y:S05]  /*5a60*/  WARPSYNC.COLLECTIVE R15, `(.L_x_124) ;  /* 0x000000000f0c7348 */ /* 0x000fea0003c00000 */
[----:B------:R-:W-:Y:S02]  /*5a70*/  ELECT P6, UR62, PT ;  /* 0x00000000003e782f */ /* 0x000fe400038c0000 */
[----:B------:R-:W-:Y:S01]  /*5a80*/  MOV R14, UR62 ;  /* 0x0000003e000e7c02 */ /* 0x000fe20008000f00 */
[----:B------:R-:W-:Y:S10]  /*5a90*/  ENDCOLLECTIVE ;  /* 0x000000000000791b */ /* 0x000ff40003800000 */
.L_x_124:
[----:B------:R-:W-:Y:S05]  /*5aa0*/  BSYNC B0 ;  /* 0x0000000000007941 */ /* 0x000fea0003800000 */
.L_x_123:
[----:B------:R-:W-:Y:S05]  /*5ab0*/  BRA `(.L_x_125) ;  /* 0xfffffff800e87947 */ /* 0x000fea000383ffff */
.L_x_115:
[----:B0-----:R0:W1:Y:S02]  /*5ac0*/  SYNCS.PHASECHK.TRANS64.TRYWAIT P0, [R7+URZ], R2 ;  /* 0x00000002070075a7 */ /* 0x001064000800017f */
[----:B-1----:R-:W-:Y:S05]  /*5ad0*/  @!P0 NANOSLEEP.SYNCS 0x989680 ;  /* 0x009896800000895d */ /* 0x002fea0003900000 */
[----:B------:R-:W1:Y:S02]  /*5ae0*/  @!P0 SYNCS.PHASECHK.TRANS64 P0, [R7+URZ], R2 ;  /* 0x00000002070085a7 */ /* 0x000e64000800007f */
[----:B-1----:R-:W-:Y:S05]  /*5af0*/  @!P0 BRA `(.L_x_115) ;  /* 0xfffffffc00f08947 */ /* 0x002fea000383ffff */
[----:B------:R-:W-:Y:S05]  /*5b00*/  BRA `(.L_x_126) ;  /* 0xfffffffc00247947 */ /* 0x000fea000383ffff */
.L_x_127:
[----:B------:R-:W-:-:S00]  /*5b10*/  BRA `(.L_x_127) ;  /* 0xfffffffc00fc7947 */ /* 0x000fc0000383ffff */
[----:B------:R-:W-:-:S00]  /*5b20*/  NOP ;  /* 0x0000000000007918 */ /* 0x000fc00000000000 */
        /* <DEDUP_REMOVED lines=13> */
.L_x_128:


//--------------------- .nv.global.init           --------------------------
	.section	.nv.global.init,"aw",@progbits
.nv.global.init:
	.type		$str$22,@object
	.size		$str$22,($str$23 - $str$22)
$str$22:
        /*0000*/ 	.byte	0x6b, 0x5f, 0x74, 0x69, 0x6c, 0x65, 0x5f, 0x63, 0x6f, 0x75, 0x6e, 0x74, 0x20, 0x3e, 0x3d, 0x20
        /*0010*/ 	.byte	0x31, 0x00
	.type		$str$23,@object
	.size		$str$23,(__unnamed_1 - $str$23)
$str$23:
        /*0012*/ 	.byte	0x2f, 0x74, 0x6d, 0x70, 0x2f, 0x63, 0x75, 0x74, 0x6c, 0x61, 0x73, 0x73, 0x5f, 0x73, 0x77, 0x65
        /*0022*/ 	.byte	0x65, 0x70, 0x5f, 0x73, 0x72, 0x63, 0x2f, 0x69, 0x6e, 0x63, 0x6c, 0x75, 0x64, 0x65, 0x2f, 0x63
        /*0032*/ 	.byte	0x75, 0x74, 0x6c, 0x61, 0x73, 0x73, 0x2f, 0x67, 0x65, 0x6d, 0x6d, 0x2f, 0x63, 0x6f, 0x6c, 0x6c
        /*0042*/ 	.byte	0x65, 0x63, 0x74, 0x69, 0x76, 0x65, 0x2f, 0x73, 0x6d, 0x39, 0x30, 0x5f, 0x6d, 0x6d, 0x61, 0x5f
        /*0052*/ 	.byte	0x74, 0x6d, 0x61, 0x5f, 0x67, 0x6d, 0x6d, 0x61, 0x5f, 0x73, 0x73, 0x5f, 0x77, 0x61, 0x72, 0x70
        /*0062*/ 	.byte	0x73, 0x70, 0x65, 0x63, 0x69, 0x61, 0x6c, 0x69, 0x7a, 0x65, 0x64, 0x2e, 0x68, 0x70, 0x70, 0x00
	.type		__unnamed_1,@object
	.size		__unnamed_1,(.L_0 - __unnamed_1)
__unnamed_1:
        /*0072*/ 	.byte	0x76, 0x6f, 0x69, 0x64, 0x20, 0x63, 0x75, 0x74, 0x6c, 0x61, 0x73, 0x73, 0x3a, 0x3a, 0x67, 0x65
        /* <DEDUP_REMOVED lines=179> */
        /*0bb2*/ 	.byte	0x74, 0x79, 0x5d, 0x00
.L_0:


//--------------------- .nv.shared._ZN7cutlass13device_kernelINS_4gemm6kernel13GemmUniversalIN4cute5tupleIJiiiiEEENS1_10collective13CollectiveMmaINS1_34MainloopSm90TmaGmmaWarpSpecializedILi2ENS5_IJNS4_1CILi1EEESB_SB_EEENS1_32KernelTmaWarpSpecializedPingpongEEENS5_IJNSA_ILi64EEESF_NSA_ILi32EEEEEENS_6half_tENS5_IJlSB_lEEESI_SJ_NS4_8TiledMMAINS4_8MMA_AtomIJNS4_4SM904GMMA25MMA_64x64x16_F32F16F16_SSILNSN_5MajorE0ELSP_0ELNSN_7ScaleInE1ELSQ_1EEEEEENS4_6LayoutISC_NS5_IJNSA_ILi0EEESU_SU_EEEEENS5_IJNS4_10UnderscoreESX_SX_EEEEENS4_13SM90_TMA_LOADENS4_14ComposedLayoutINS4_7SwizzleILi2ELi4ELi3EEENS4_18smem_ptr_flag_bitsILi16EEENST_INS5_IJNSA_ILi8EEESG_EEENS5_IJSG_SB_EEEEEEEvNS4_8identityES10_S1A_vS1B_EENS_8epilogue10collective6detail29Sm90TmaWarpSpecializedAdapterINS1E_15DefaultEpilogueISI_SJ_SJ_NS1D_6thread17LinearCombinationISI_Li1EffLNS1I_9ScaleType4KindE0ELNS_15FloatRoundStyleE2ESI_EENS1_15EpilogueDefaultEEEEEvvEEEEvNT_6ParamsE --------------------------
	.section	.nv.shared._ZN7cutlass13device_kernelINS_4gemm6kernel13GemmUniversalIN4cute5tupleIJiiiiEEENS1_10collective13CollectiveMmaINS1_34MainloopSm90TmaGmmaWarpSpecializedILi2ENS5_IJNS4_1CILi1EEESB_SB_EEENS1_32KernelTmaWarpSpecializedPingpongEEENS5_IJNSA_ILi64EEESF_NSA_ILi32EEEEEENS_6half_tENS5_IJlSB_lEEESI_SJ_NS4_8TiledMMAINS4_8MMA_AtomIJNS4_4SM904GMMA25MMA_64x64x16_F32F16F16_SSILNSN_5MajorE0ELSP_0ELNSN_7ScaleInE1ELSQ_1EEEEEENS4_6LayoutISC_NS5_IJNSA_ILi0EEESU_SU_EEEEENS5_IJNS4_10UnderscoreESX_SX_EEEEENS4_13SM90_TMA_LOADENS4_14ComposedLayoutINS4_7SwizzleILi2ELi4ELi3EEENS4_18smem_ptr_flag_bitsILi16EEENST_INS5_IJNSA_ILi8EEESG_EEENS5_IJSG_SB_EEEEEEEvNS4_8identityES10_S1A_vS1B_EENS_8epilogue10collective6detail29Sm90TmaWarpSpecializedAdapterINS1E_15DefaultEpilogueISI_SJ_SJ_NS1D_6thread17LinearCombinationISI_Li1EffLNS1I_9ScaleType4KindE0ELNS_15FloatRoundStyleE2ESI_EENS1_15EpilogueDefaultEEEEEvvEEEEvNT_6ParamsE,"aw",@nobits
	.sectionflags	@""
	.align	16
	.zero		1024


//--------------------- .nv.shared.reserved.0     --------------------------
	.section	.nv.shared.reserved.0,"aw",@nobits
	.weak		__nv_reservedSMEM_offset_0_alias
	.size		__nv_reservedSMEM_offset_0_alias, 0, 0
	.other		__nv_reservedSMEM_offset_0_alias,@"STO_CUDA_RESERVED_SHARED STV_DEFAULT"
__nv_reservedSMEM_offset_0_alias:
	.zero		0


//--------------------- .nv.global                --------------------------
	.section	.nv.global,"aw",@nobits
.nv.global:
	.type		_ZN40_INTERNAL_68a1cf38_4_k_cu_9b0b6cbb_199344cute1_E,@object
	.size		_ZN40_INTERNAL_68a1cf38_4_k_cu_9b0b6cbb_199344cute1_E,(_ZN40_INTERNAL_68a1cf38_4_k_cu_9b0b6cbb_199344cuda3std3__45__cpo6cbeginE - _ZN40_INTERNAL_68a1cf38_4_k_cu_9b0b6cbb_199344cute1_E)
_ZN40_INTERNAL_68a1cf38_4_k_cu_9b0b6cbb_199344cute1_E:
	.zero		1
	.type		_ZN40_INTERNAL_68a1cf38_4_k_cu_9b0b6cbb_199344cuda3std3__45__cpo6cbeginE,@object
	.size		_ZN40_INTERNAL_68a1cf38_4_k_cu_9b0b6cbb_199344cuda3std3__45__cpo6cbeginE,(_ZN40_INTERNAL_68a1cf38_4_k_cu_9b0b6cbb_199344cuda3std3__48in_placeE - _ZN40_INTERNAL_68a1cf38_4_k_cu_9b0b6cbb_199344cuda3std3__45__cpo6cbeginE)
_ZN40_INTERNAL_68a1cf38_4_k_cu_9b0b6cbb_199344cuda3std3__45__cpo6cbeginE:
	.zero		1
	.type		_ZN40_INTERNAL_68a1cf38_4_k_cu_9b0b6cbb_199344cuda3std3__48in_placeE,@object
	.size		_ZN40_INTERNAL_68a1cf38_4_k_cu_9b0b6cbb_199344cuda3std3__48in_placeE,(_ZN40_INTERNAL_68a1cf38_4_k_cu_9b0b6cbb_199344cuda3std6ranges3__45__cpo9iter_moveE - _ZN40_INTERNAL_68a1cf38_4_k_cu_9b0b6cbb_199344cuda3std3__48in_placeE)
_ZN40_INTERNAL_68a1cf38_4_k_cu_9b0b6cbb_199344cuda3std3__48in_placeE:
	.zero		1
	.type		_ZN40_INTERNAL_68a1cf38_4_k_cu_9b0b6cbb_199344cuda3std6ranges3__45__cpo9iter_moveE,@object
	.size		_ZN40_INTERNAL_68a1cf38_4_k_cu_9b0b6cbb_199344cuda3std6ranges3__45__cpo9iter_moveE,(_ZN40_INTERNAL_68a1cf38_4_k_cu_9b0b6cbb_199344cuda3std3__45__cpo5beginE - _ZN40_INTERNAL_68a1cf38_4_k_cu_9b0b6cbb_199344cuda3std6ranges3__45__cpo9iter_moveE)
_ZN40_INTERNAL_68a1cf38_4_k_cu_9b0b6cbb_199344cuda3std6ranges3__45__cpo9iter_moveE:
	.zero		1
	.type		_ZN40_INTERNAL_68a1cf38_4_k_cu_9b0b6cbb_199344cuda3std3__45__cpo5beginE,@object
	.size		_ZN40_INTERNAL_68a1cf38_4_k_cu_9b0b6cbb_199344cuda3std3__45__cpo5beginE,(_ZN40_INTERNAL_68a1cf38_4_k_cu_9b0b6cbb_199344cuda3std3__442_GLOBAL__N__68a1cf38_4_k_cu_9b0b6cbb_199346ignoreE - _ZN40_INTERNAL_68a1cf38_4_k_cu_9b0b6cbb_199344cuda3std3__45__cpo5beginE)
_ZN40_INTERNAL_68a1cf38_4_k_cu_9b0b6cbb_199344cuda3std3__45__cpo5beginE:
	.zero		1
	.type		_ZN40_INTERNAL_68a1cf38_4_k_cu_9b0b6cbb_199344cuda3std3__442_GLOBAL__N__68a1cf38_4_k_cu_9b0b6cbb_199346ignoreE,@object
	.size		_ZN40_INTERNAL_68a1cf38_4_k_cu_9b0b6cbb_199344cuda3std3__442_GLOBAL__N__68a1cf38_4_k_cu_9b0b6cbb_199346ignoreE,(_ZN40_INTERNAL_68a1cf38_4_k_cu_9b0b6cbb_199344cute7productE - _ZN40_INTERNAL_68a1cf38_4_k_cu_9b0b6cbb_199344cuda3std3__442_GLOBAL__N__68a1cf38_4_k_cu_9b0b6cbb_199346ignoreE)
_ZN40_INTERNAL_68a1cf38_4_k_cu_9b0b6cbb_199344cuda3std3__442_GLOBAL__N__68a1cf38_4_k_cu_9b0b6cbb_199346ignoreE:
	.zero		1
	.type		_ZN40_INTERNAL_68a1cf38_4_k_cu_9b0b6cbb_199344cute7productE,@object
	.size		_ZN40_INTERNAL_68a1cf38_4_k_cu_9b0b6cbb_199344cute7productE,(_ZN40_INTERNAL_68a1cf38_4_k_cu_9b0b6cbb_199344cuda3std3__45__cpo3endE - _ZN40_INTERNAL_68a1cf38_4_k_cu_9b0b6cbb_199344cute7productE)
_ZN40_INTERNAL_68a1cf38_4_k_cu_9b0b6cbb_199344cute7productE:
	.zero		1
	.type		_ZN40_INTERNAL_68a1cf38_4_k_cu_9b0b6cbb_199344cuda3std3__45__cpo3endE,@object
	.size		_ZN40_INTERNAL_68a1cf38_4_k_cu_9b0b6cbb_199344cuda3std3__45__cpo3endE,(_ZN40_INTERNAL_68a1cf38_4_k_cu_9b0b6cbb_199344cuda3std3__419piecewise_constructE - _ZN40_INTERNAL_68a1cf38_4_k_cu_9b0b6cbb_199344cuda3std3__45__cpo3endE)
_ZN40_INTERNAL_68a1cf38_4_k_cu_9b0b6cbb_199344cuda3std3__45__cpo3endE:
	.zero		1
	.type		_ZN40_INTERNAL_68a1cf38_4_k_cu_9b0b6cbb_199344cuda3std3__419piecewise_constructE,@object
	.size		_ZN40_INTERNAL_68a1cf38_4_k_cu_9b0b6cbb_199344cuda3std3__419piecewise_constructE,(_ZN40_INTERNAL_68a1cf38_4_k_cu_9b0b6cbb_199344cuda3std3__45__cpo4cendE - _ZN40_INTERNAL_68a1cf38_4_k_cu_9b0b6cbb_199344cuda3std3__419piecewise_constructE)
_ZN40_INTERNAL_68a1cf38_4_k_cu_9b0b6cbb_199344cuda3std3__419piecewise_constructE:
	.zero		1
	.type		_ZN40_INTERNAL_68a1cf38_4_k_cu_9b0b6cbb_199344cuda3std3__45__cpo4cendE,@object
	.size		_ZN40_INTERNAL_68a1cf38_4_k_cu_9b0b6cbb_199344cuda3std3__45__cpo4cendE,(_ZN40_INTERNAL_68a1cf38_4_k_cu_9b0b6cbb_199344cuda3std6ranges3__45__cpo4swapE - _ZN40_INTERNAL_68a1cf38_4_k_cu_9b0b6cbb_199344cuda3std3__45__cpo4cendE)
_ZN40_INTERNAL_68a1cf38_4_k_cu_9b0b6cbb_199344cuda3std3__45__cpo4cendE:
	.zero		1
	.type		_ZN40_INTERNAL_68a1cf38_4_k_cu_9b0b6cbb_199344cuda3std6ranges3__45__cpo4swapE,@object
	.size		_ZN40_INTERNAL_68a1cf38_4_k_cu_9b0b6cbb_199344cuda3std6ranges3__45__cpo4swapE,(.L_8 - _ZN40_INTERNAL_68a1cf38_4_k_cu_9b0b6cbb_199344cuda3std6ranges3__45__cpo4swapE)
_ZN40_INTERNAL_68a1cf38_4_k_cu_9b0b6cbb_199344cuda3std6ranges3__45__cpo4swapE:
	.zero		1
.L_8:


//--------------------- .nv.constant0._ZN7cutlass13device_kernelINS_4gemm6kernel13GemmUniversalIN4cute5tupleIJiiiiEEENS1_10collective13CollectiveMmaINS1_34MainloopSm90TmaGmmaWarpSpecializedILi2ENS5_IJNS4_1CILi1EEESB_SB_EEENS1_32KernelTmaWarpSpecializedPingpongEEENS5_IJNSA_ILi64EEESF_NSA_ILi32EEEEEENS_6half_tENS5_IJlSB_lEEESI_SJ_NS4_8TiledMMAINS4_8MMA_AtomIJNS4_4SM904GMMA25MMA_64x64x16_F32F16F16_SSILNSN_5MajorE0ELSP_0ELNSN_7ScaleInE1ELSQ_1EEEEEENS4_6LayoutISC_NS5_IJNSA_ILi0EEESU_SU_EEEEENS5_IJNS4_10UnderscoreESX_SX_EEEEENS4_13SM90_TMA_LOADENS4_14ComposedLayoutINS4_7SwizzleILi2ELi4ELi3EEENS4_18smem_ptr_flag_bitsILi16EEENST_INS5_IJNSA_ILi8EEESG_EEENS5_IJSG_SB_EEEEEEEvNS4_8identityES10_S1A_vS1B_EENS_8epilogue10collective6detail29Sm90TmaWarpSpecializedAdapterINS1E_15DefaultEpilogueISI_SJ_SJ_NS1D_6thread17LinearCombinationISI_Li1EffLNS1I_9ScaleType4KindE0ELNS_15FloatRoundStyleE2ESI_EENS1_15EpilogueDefaultEEEEEvvEEEEvNT_6ParamsE --------------------------
	.section	.nv.constant0._ZN7cutlass13device_kernelINS_4gemm6kernel13GemmUniversalIN4cute5tupleIJiiiiEEENS1_10collective13CollectiveMmaINS1_34MainloopSm90TmaGmmaWarpSpecializedILi2ENS5_IJNS4_1CILi1EEESB_SB_EEENS1_32KernelTmaWarpSpecializedPingpongEEENS5_IJNSA_ILi64EEESF_NSA_ILi32EEEEEENS_6half_tENS5_IJlSB_lEEESI_SJ_NS4_8TiledMMAINS4_8MMA_AtomIJNS4_4SM904GMMA25MMA_64x64x16_F32F16F16_SSILNSN_5MajorE0ELSP_0ELNSN_7ScaleInE1ELSQ_1EEEEEENS4_6LayoutISC_NS5_IJNSA_ILi0EEESU_SU_EEEEENS5_IJNS4_10UnderscoreESX_SX_EEEEENS4_13SM90_TMA_LOADENS4_14ComposedLayoutINS4_7SwizzleILi2ELi4ELi3EEENS4_18smem_ptr_flag_bitsILi16EEENST_INS5_IJNSA_ILi8EEESG_EEENS5_IJSG_SB_EEEEEEEvNS4_8identityES10_S1A_vS1B_EENS_8epilogue10collective6detail29Sm90TmaWarpSpecializedAdapterINS1E_15DefaultEpilogueISI_SJ_SJ_NS1D_6thread17LinearCombinationISI_Li1EffLNS1I_9ScaleType4KindE0ELNS_15FloatRoundStyleE2ESI_EENS1_15EpilogueDefaultEEEEEvvEEEEvNT_6ParamsE,"a",@progbits
	.sectionflags	@""
	.align	4
.nv.constant0._ZN7cutlass13device_kernelINS_4gemm6kernel13GemmUniversalIN4cute5tupleIJiiiiEEENS1_10collective13CollectiveMmaINS1_34MainloopSm90TmaGmmaWarpSpecializedILi2ENS5_IJNS4_1CILi1EEESB_SB_EEENS1_32KernelTmaWarpSpecializedPingpongEEENS5_IJNSA_ILi64EEESF_NSA_ILi32EEEEEENS_6half_tENS5_IJlSB_lEEESI_SJ_NS4_8TiledMMAINS4_8MMA_AtomIJNS4_4SM904GMMA25MMA_64x64x16_F32F16F16_SSILNSN_5MajorE0ELSP_0ELNSN_7ScaleInE1ELSQ_1EEEEEENS4_6LayoutISC_NS5_IJNSA_ILi0EEESU_SU_EEEEENS5_IJNS4_10UnderscoreESX_SX_EEEEENS4_13SM90_TMA_LOADENS4_14ComposedLayoutINS4_7SwizzleILi2ELi4ELi3EEENS4_18smem_ptr_flag_bitsILi16EEENST_INS5_IJNSA_ILi8EEESG_EEENS5_IJSG_SB_EEEEEEEvNS4_8identityES10_S1A_vS1B_EENS_8epilogue10collective6detail29Sm90TmaWarpSpecializedAdapterINS1E_15DefaultEpilogueISI_SJ_SJ_NS1D_6thread17LinearCombinationISI_Li1EffLNS1I_9ScaleType4KindE0ELNS_15FloatRoundStyleE2ESI_EENS1_15EpilogueDefaultEEEEEvvEEEEvNT_6ParamsE:
	.zero		1664


//--------------------- SYMBOLS --------------------------

	.type		.nv.reservedSmem.offset0,@object
	.size		.nv.reservedSmem.offset0,0x4
	.type		__assertfail,@function
